	.target	sm_100a

	.elftype	@"ET_EXEC"


//--------------------- .note.nv.tkinfo           --------------------------
	.section	.note.nv.tkinfo,"",@"SHT_NOTE"
	.sectionflags	@"SHF_NOTE_NV_TKINFO"
	.tkinfo
        /*0018*/ 	.word	0x00000002
        /*0030*/ 	.string	""
        /*0030*/ 	.string	"ptxas"
        /*0030*/ 	.string	"Cuda compilation tools, release 13.0, V13.0.88"
        /*0030*/ 	.string	"Build cuda_13.0.r13.0/compiler.36424714_0"
        /*0030*/ 	.string	"-arch sm_100a -m 64 "



//--------------------- .note.nv.cuinfo           --------------------------
	.section	.note.nv.cuinfo,"",@"SHT_NOTE"
	.sectionflags	@"SHF_NOTE_NV_CUINFO"
        /*0018*/ 	.short	0x0002
        /*001a*/ 	.short	0x0064
        /*001c*/ 	.short	0x0082
	.zero		2


//--------------------- .nv.info                  --------------------------
	.section	.nv.info,"",@"SHT_CUDA_INFO"
	.align	4


	//----- nvinfo : EIATTR_REGCOUNT
	.align		4
        /*0000*/ 	.byte	0x04, 0x2f
        /*0002*/ 	.short	(.L_20 - .L_19)
	.align		4
.L_19:
        /*0004*/ 	.word	index@(_ZN7cutlass13device_kernelINS_4gemm6kernel13GemmUniversalIN4cute5tupleIJiiiiEEENS1_10collective13CollectiveMmaINS1_35MainloopSm100TmaUmmaWarpSpecializedILi3ELi2ELi4ENS5_IJNS4_1CILi1EEESB_SB_EEEEENS5_IJNSA_ILi64EEENSA_ILi256EEESE_EEENS_12float_e4m3_tENS5_IJlSB_lEEESH_SI_NS4_8TiledMMAINS4_8MMA_AtomIJNS4_10MMA_TraitsINS4_19SM100_MMA_F8F6F4_SSEJSH_SH_fSE_SF_NS4_17integral_constantINS4_4UMMA5MajorELSP_0EEESQ_NSN_INSO_7ScaleInELSR_0EEESS_EEEEEENS4_6LayoutISC_NS5_IJNSA_ILi0EEESW_SW_EEEEENS5_IJNS4_10UnderscoreESZ_SZ_EEEEENS4_13SM90_TMA_LOADENS4_14ComposedLayoutINS4_7SwizzleILi2ELi4ELi3EEENS4_18smem_ptr_flag_bitsILi8EEENSV_INS5_IJNSA_ILi8EEESE_EEENS5_IJSE_SB_EEEEEEEvNS4_8identityES12_S1C_vS1D_EENS_8epilogue10collective18CollectiveEpilogueINS1F_23Sm100TmaWarpSpecializedILi4ELi2ELi32ELb0ELb0EEEJSG_NS5_IJNSV_ISE_SB_EES1K_EEESH_SI_SH_SI_NS1F_6fusion15FusionCallbacksIS1J_NS1M_17LinearCombinationISH_fSH_fLNS_15FloatRoundStyleE2EEESG_S1L_JEEENS4_5SM1004TMEM4LOAD26SM100_TMEM_LOAD_16dp32b32xES12_S1C_NS4_39AutoVectorizingCopyWithAssumedAlignmentILi128EEENS4_14SM90_TMA_STOREES1C_S1X_S1X_EEEvvEEEEvNT_6ParamsE)
        /*0008*/ 	.word	0x00000079


	//----- nvinfo : EIATTR_FRAME_SIZE
	.align		4
.L_20:
        /*000c*/ 	.byte	0x04, 0x11
        /*000e*/ 	.short	(.L_22 - .L_21)
	.align		4
.L_21:
        /*0010*/ 	.word	index@($__internal_2_$__cuda_sm10x_tcgen05_guardrail_trap_unallocated_columns_being_dealloced)
        /*0014*/ 	.word	0x00000000


	//----- nvinfo : EIATTR_FRAME_SIZE
	.align		4
.L_22:
        /*0018*/ 	.byte	0x04, 0x11
        /*001a*/ 	.short	(.L_24 - .L_23)
	.align		4
.L_23:
        /*001c*/ 	.word	index@($__internal_1_$__cuda_sm10x_tcgen05_guardrail_trap_phase_invalid_during_alloc)
        /*0020*/ 	.word	0x00000000


	//----- nvinfo : EIATTR_FRAME_SIZE
	.align		4
.L_24:
        /*0024*/ 	.byte	0x04, 0x11
        /*0026*/ 	.short	(.L_26 - .L_25)
	.align		4
.L_25:
        /*0028*/ 	.word	index@($__internal_0_$__cuda_sm10x_tcgen05_guardrail_trap_col_being_dealloced_not_returned_by_alloc)
        /*002c*/ 	.word	0x00000000


	//----- nvinfo : EIATTR_FRAME_SIZE
	.align		4
.L_26:
        /*0030*/ 	.byte	0x04, 0x11
        /*0032*/ 	.short	(.L_28 - .L_27)
	.align		4
.L_27:
        /*0034*/ 	.word	index@(_ZN7cutlass13device_kernelINS_4gemm6kernel13GemmUniversalIN4cute5tupleIJiiiiEEENS1_10collective13CollectiveMmaINS1_35MainloopSm100TmaUmmaWarpSpecializedILi3ELi2ELi4ENS5_IJNS4_1CILi1EEESB_SB_EEEEENS5_IJNSA_ILi64EEENSA_ILi256EEESE_EEENS_12float_e4m3_tENS5_IJlSB_lEEESH_SI_NS4_8TiledMMAINS4_8MMA_AtomIJNS4_10MMA_TraitsINS4_19SM100_MMA_F8F6F4_SSEJSH_SH_fSE_SF_NS4_17integral_constantINS4_4UMMA5MajorELSP_0EEESQ_NSN_INSO_7ScaleInELSR_0EEESS_EEEEEENS4_6LayoutISC_NS5_IJNSA_ILi0EEESW_SW_EEEEENS5_IJNS4_10UnderscoreESZ_SZ_EEEEENS4_13SM90_TMA_LOADENS4_14ComposedLayoutINS4_7SwizzleILi2ELi4ELi3EEENS4_18smem_ptr_flag_bitsILi8EEENSV_INS5_IJNSA_ILi8EEESE_EEENS5_IJSE_SB_EEEEEEEvNS4_8identityES12_S1C_vS1D_EENS_8epilogue10collective18CollectiveEpilogueINS1F_23Sm100TmaWarpSpecializedILi4ELi2ELi32ELb0ELb0EEEJSG_NS5_IJNSV_ISE_SB_EES1K_EEESH_SI_SH_SI_NS1F_6fusion15FusionCallbacksIS1J_NS1M_17LinearCombinationISH_fSH_fLNS_15FloatRoundStyleE2EEESG_S1L_JEEENS4_5SM1004TMEM4LOAD26SM100_TMEM_LOAD_16dp32b32xES12_S1C_NS4_39AutoVectorizingCopyWithAssumedAlignmentILi128EEENS4_14SM90_TMA_STOREES1C_S1X_S1X_EEEvvEEEEvNT_6ParamsE)
        /*0038*/ 	.word	0x00000000


	//----- nvinfo : EIATTR_MIN_STACK_SIZE
	.align		4
.L_28:
        /*003c*/ 	.byte	0x04, 0x12
        /*003e*/ 	.short	(.L_30 - .L_29)
	.align		4
.L_29:
        /*0040*/ 	.word	index@(_ZN7cutlass13device_kernelINS_4gemm6kernel13GemmUniversalIN4cute5tupleIJiiiiEEENS1_10collective13CollectiveMmaINS1_35MainloopSm100TmaUmmaWarpSpecializedILi3ELi2ELi4ENS5_IJNS4_1CILi1EEESB_SB_EEEEENS5_IJNSA_ILi64EEENSA_ILi256EEESE_EEENS_12float_e4m3_tENS5_IJlSB_lEEESH_SI_NS4_8TiledMMAINS4_8MMA_AtomIJNS4_10MMA_TraitsINS4_19SM100_MMA_F8F6F4_SSEJSH_SH_fSE_SF_NS4_17integral_constantINS4_4UMMA5MajorELSP_0EEESQ_NSN_INSO_7ScaleInELSR_0EEESS_EEEEEENS4_6LayoutISC_NS5_IJNSA_ILi0EEESW_SW_EEEEENS5_IJNS4_10UnderscoreESZ_SZ_EEEEENS4_13SM90_TMA_LOADENS4_14ComposedLayoutINS4_7SwizzleILi2ELi4ELi3EEENS4_18smem_ptr_flag_bitsILi8EEENSV_INS5_IJNSA_ILi8EEESE_EEENS5_IJSE_SB_EEEEEEEvNS4_8identityES12_S1C_vS1D_EENS_8epilogue10collective18CollectiveEpilogueINS1F_23Sm100TmaWarpSpecializedILi4ELi2ELi32ELb0ELb0EEEJSG_NS5_IJNSV_ISE_SB_EES1K_EEESH_SI_SH_SI_NS1F_6fusion15FusionCallbacksIS1J_NS1M_17LinearCombinationISH_fSH_fLNS_15FloatRoundStyleE2EEESG_S1L_JEEENS4_5SM1004TMEM4LOAD26SM100_TMEM_LOAD_16dp32b32xES12_S1C_NS4_39AutoVectorizingCopyWithAssumedAlignmentILi128EEENS4_14SM90_TMA_STOREES1C_S1X_S1X_EEEvvEEEEvNT_6ParamsE)
        /*0044*/ 	.word	0x00000000
.L_30:


//--------------------- .nv.compat                --------------------------
	.section	.nv.compat,"",@"SHT_CUDA_COMPAT_INFO"
	.align	4
        /*0000*/ 	.byte	0x02, 0x09, 0x01, 0x00, 0x02, 0x02, 0x02, 0x00, 0x02, 0x05, 0x05, 0x00, 0x03, 0x07, 0x01, 0x01
        /*0010*/ 	.byte	0x02, 0x03, 0x01, 0x00, 0x02, 0x06, 0x01, 0x00, 0x04, 0x0b, 0x08, 0x00, 0x09, 0x00, 0x00, 0x00
        /*0020*/ 	.byte	0x00, 0x00, 0x00, 0x00


//--------------------- .nv.info._ZN7cutlass13device_kernelINS_4gemm6kernel13GemmUniversalIN4cute5tupleIJiiiiEEENS1_10collective13CollectiveMmaINS1_35MainloopSm100TmaUmmaWarpSpecializedILi3ELi2ELi4ENS5_IJNS4_1CILi1EEESB_SB_EEEEENS5_IJNSA_ILi64EEENSA_ILi256EEESE_EEENS_12float_e4m3_tENS5_IJlSB_lEEESH_SI_NS4_8TiledMMAINS4_8MMA_AtomIJNS4_10MMA_TraitsINS4_19SM100_MMA_F8F6F4_SSEJSH_SH_fSE_SF_NS4_17integral_constantINS4_4UMMA5MajorELSP_0EEESQ_NSN_INSO_7ScaleInELSR_0EEESS_EEEEEENS4_6LayoutISC_NS5_IJNSA_ILi0EEESW_SW_EEEEENS5_IJNS4_10UnderscoreESZ_SZ_EEEEENS4_13SM90_TMA_LOADENS4_14ComposedLayoutINS4_7SwizzleILi2ELi4ELi3EEENS4_18smem_ptr_flag_bitsILi8EEENSV_INS5_IJNSA_ILi8EEESE_EEENS5_IJSE_SB_EEEEEEEvNS4_8identityES12_S1C_vS1D_EENS_8epilogue10collective18CollectiveEpilogueINS1F_23Sm100TmaWarpSpecializedILi4ELi2ELi32ELb0ELb0EEEJSG_NS5_IJNSV_ISE_SB_EES1K_EEESH_SI_SH_SI_NS1F_6fusion15FusionCallbacksIS1J_NS1M_17LinearCombinationISH_fSH_fLNS_15FloatRoundStyleE2EEESG_S1L_JEEENS4_5SM1004TMEM4LOAD26SM100_TMEM_LOAD_16dp32b32xES12_S1C_NS4_39AutoVectorizingCopyWithAssumedAlignmentILi128EEENS4_14SM90_TMA_STOREES1C_S1X_S1X_EEEvvEEEEvNT_6ParamsE --------------------------
	.section	.nv.info._ZN7cutlass13device_kernelINS_4gemm6kernel13GemmUniversalIN4cute5tupleIJiiiiEEENS1_10collective13CollectiveMmaINS1_35MainloopSm100TmaUmmaWarpSpecializedILi3ELi2ELi4ENS5_IJNS4_1CILi1EEESB_SB_EEEEENS5_IJNSA_ILi64EEENSA_ILi256EEESE_EEENS_12float_e4m3_tENS5_IJlSB_lEEESH_SI_NS4_8TiledMMAINS4_8MMA_AtomIJNS4_10MMA_TraitsINS4_19SM100_MMA_F8F6F4_SSEJSH_SH_fSE_SF_NS4_17integral_constantINS4_4UMMA5MajorELSP_0EEESQ_NSN_INSO_7ScaleInELSR_0EEESS_EEEEEENS4_6LayoutISC_NS5_IJNSA_ILi0EEESW_SW_EEEEENS5_IJNS4_10UnderscoreESZ_SZ_EEEEENS4_13SM90_TMA_LOADENS4_14ComposedLayoutINS4_7SwizzleILi2ELi4ELi3EEENS4_18smem_ptr_flag_bitsILi8EEENSV_INS5_IJNSA_ILi8EEESE_EEENS5_IJSE_SB_EEEEEEEvNS4_8identityES12_S1C_vS1D_EENS_8epilogue10collective18CollectiveEpilogueINS1F_23Sm100TmaWarpSpecializedILi4ELi2ELi32ELb0ELb0EEEJSG_NS5_IJNSV_ISE_SB_EES1K_EEESH_SI_SH_SI_NS1F_6fusion15FusionCallbacksIS1J_NS1M_17LinearCombinationISH_fSH_fLNS_15FloatRoundStyleE2EEESG_S1L_JEEENS4_5SM1004TMEM4LOAD26SM100_TMEM_LOAD_16dp32b32xES12_S1C_NS4_39AutoVectorizingCopyWithAssumedAlignmentILi128EEENS4_14SM90_TMA_STOREES1C_S1X_S1X_EEEvvEEEEvNT_6ParamsE,"",@"SHT_CUDA_INFO"
	.sectionflags	@""
	.align	4


	//----- nvinfo : EIATTR_CUDA_API_VERSION
	.align		4
        /*0000*/ 	.byte	0x04, 0x37
        /*0002*/ 	.short	(.L_32 - .L_31)
.L_31:
        /*0004*/ 	.word	0x00000082


	//----- nvinfo : EIATTR_KPARAM_INFO
	.align		4
.L_32:
        /*0008*/ 	.byte	0x04, 0x17
        /*000a*/ 	.short	(.L_34 - .L_33)
.L_33:
        /*000c*/ 	.word	0x00000000
        /*0010*/ 	.short	0x0000
        /*0012*/ 	.short	0x0000
        /*0014*/ 	.byte	0x00, 0xf0, 0x01, 0x20


	//----- nvinfo : EIATTR_AT_ENTRY_FRAGMENTS
	.align		4
.L_34:
        /*0018*/ 	.byte	0x04, 0x4f
        /*001a*/ 	.short	(.L_36 - .L_35)


	//   ....[0]....
.L_35:
        /*001c*/ 	.word	0x00000006


	//----- nvinfo : EIATTR_RESERVED_SMEM_USED
	.align		4
.L_36:
        /*0020*/ 	.byte	0x01, 0x41
	.zero		2


	//----- nvinfo : EIATTR_SPARSE_MMA_MASK
	.align		4
        /*0024*/ 	.byte	0x03, 0x50
        /*0026*/ 	.short	0x0000


	//----- nvinfo : EIATTR_TCGEN05_1CTA_USED
	.align		4
        /*0028*/ 	.byte	0x01, 0x51
	.zero		2


	//----- nvinfo : EIATTR_MAXREG_COUNT
	.align		4
        /*002c*/ 	.byte	0x03, 0x1b
        /*002e*/ 	.short	0x00ff


	//----- nvinfo : EIATTR_NUM_BARRIERS
	.align		4
        /*0030*/ 	.byte	0x02, 0x4c
        /*0032*/ 	.byte	0x07
	.zero		1


	//----- nvinfo : EIATTR_EXTERNS
	.align		4
        /*0034*/ 	.byte	0x04, 0x0f
        /*0036*/ 	.short	(.L_38 - .L_37)


	//   ....[0]....
	.align		4
.L_37:
        /*0038*/ 	.word	index@(__assertfail)


	//----- nvinfo : EIATTR_MERCURY_ISA_VERSION
	.align		4
.L_38:
        /*003c*/ 	.byte	0x03, 0x5f
        /*003e*/ 	.short	0x0101


	//----- nvinfo : EIATTR_INT_WARP_WIDE_INSTR_OFFSETS
	.align		4
        /*0040*/ 	.byte	0x04, 0x31
        /*0042*/ 	.short	(.L_40 - .L_39)


	//   ....[0]....
.L_39:
        /*0044*/ 	.word	0x00001dc0


	//   ....[1]....
        /*0048*/ 	.word	0x000036f0


	//   ....[2]....
        /*004c*/ 	.word	0x00003720


	//   ....[3]....
        /*0050*/ 	.word	0x00003770


	//   ....[4]....
        /*0054*/ 	.word	0x00004090


	//   ....[5]....
        /*0058*/ 	.word	0x000040f0


	//   ....[6]....
        /*005c*/ 	.word	0x000041d0


	//   ....[7]....
        /*0060*/ 	.word	0x00004240


	//   ....[8]....
        /*0064*/ 	.word	0x00004350


	//   ....[9]....
        /*0068*/ 	.word	0x000043e0


	//   ....[10]....
        /*006c*/ 	.word	0x000045b0


	//   ....[11]....
        /*0070*/ 	.word	0x00004710


	//----- nvinfo : EIATTR_COOP_GROUP_MASK_REGIDS
	.align		4
.L_40:
        /*0074*/ 	.byte	0x04, 0x29
        /*0076*/ 	.short	(.L_42 - .L_41)


	//   ....[0]....
.L_41:
        /*0078*/ 	.word	0xffffffff


	//   ....[1]....
        /*007c*/ 	.word	0xffffffff


	//   ....[2]....
        /*0080*/ 	.word	0xffffffff


	//   ....[3]....
        /*0084*/ 	.word	0xffffffff


	//   ....[4]....
        /*0088*/ 	.word	0xffffffff


	//   ....[5]....
        /*008c*/ 	.word	0xffffffff


	//   ....[6]....
        /*0090*/ 	.word	0xffffffff


	//   ....[7]....
        /*0094*/ 	.word	0xffffffff


	//   ....[8]....
        /*0098*/ 	.word	0xffffffff


	//   ....[9]....
        /*009c*/ 	.word	0xffffffff


	//   ....[10]....
        /*00a0*/ 	.word	0xffffffff


	//   ....[11]....
        /*00a4*/ 	.word	0xffffffff


	//   ....[12]....
        /*00a8*/ 	.word	0xffffffff


	//----- nvinfo : EIATTR_COOP_GROUP_INSTR_OFFSETS
	.align		4
.L_42:
        /*00ac*/ 	.byte	0x04, 0x28
        /*00ae*/ 	.short	(.L_44 - .L_43)


	//   ....[0]....
.L_43:
        /*00b0*/ 	.word	0x00000090


	//   ....[1]....
        /*00b4*/ 	.word	0x000004d0


	//   ....[2]....
        /*00b8*/ 	.word	0x00000620


	//   ....[3]....
        /*00bc*/ 	.word	0x000007c0


	//   ....[4]....
        /*00c0*/ 	.word	0x000008c0


	//   ....[5]....
        /*00c4*/ 	.word	0x00000a30


	//   ....[6]....
        /*00c8*/ 	.word	0x00000bd0


	//   ....[7]....
        /*00cc*/ 	.word	0x00001ca0


	//   ....[8]....
        /*00d0*/ 	.word	0x000029f0


	//   ....[9]....
        /*00d4*/ 	.word	0x00002c00


	//   ....[10]....
        /*00d8*/ 	.word	0x00002c30


	//   ....[11]....
        /*00dc*/ 	.word	0x000035e0


	//   ....[12]....
        /*00e0*/ 	.word	0x00003810


	//----- nvinfo : EIATTR_VRC_CTA_INIT_COUNT
	.align		4
.L_44:
        /*00e4*/ 	.byte	0x02, 0x4a
        /*00e6*/ 	.byte	0x80
	.zero		1


	//----- nvinfo : EIATTR_SYSCALL_OFFSETS
	.align		4
        /*00e8*/ 	.byte	0x04, 0x46
        /*00ea*/ 	.short	(.L_46 - .L_45)


	//   ....[0]....
.L_45:
        /*00ec*/ 	.word	0x00005190


	//   ....[1]....
        /*00f0*/ 	.word	0x000052d0


	//   ....[2]....
        /*00f4*/ 	.word	0x00005ad0


	//   ....[3]....
        /*00f8*/ 	.word	0x00006870


	//   ....[4]....
        /*00fc*/ 	.word	0x000075d0


	//   ....[5]....
        /*0100*/ 	.word	0x00008360


	//----- nvinfo : EIATTR_MBARRIER_INSTR_OFFSETS
	.align		4
.L_46:
        /*0104*/ 	.byte	0x04, 0x39
        /*0106*/ 	.short	(.L_48 - .L_47)


	//   ....[0]....
.L_47:
        /*0108*/ 	.word	0x000005b0
        /*010c*/ 	.word	0x000000ff
        /*0110*/ 	.word	0x00000000
        /*0114*/ 	.short	0x0100
        /*0116*/ 	.byte	0x05
	.zero		1


	//   ....[1]....
        /*0118*/ 	.word	0x000005c0
        /*011c*/ 	.word	0x000000ff
        /*0120*/ 	.word	0x00000018
        /*0124*/ 	.short	0x0100
        /*0126*/ 	.byte	0x05
	.zero		1


	//   ....[2]....
        /*0128*/ 	.word	0x000005d0
        /*012c*/ 	.word	0x000000ff
        /*0130*/ 	.word	0x00000008
        /*0134*/ 	.short	0x0100
        /*0136*/ 	.byte	0x05
	.zero		1


	//   ....[3]....
        /*0138*/ 	.word	0x000005e0
        /*013c*/ 	.word	0x000000ff
        /*0140*/ 	.word	0x00000020
        /*0144*/ 	.short	0x0100
        /*0146*/ 	.byte	0x05
	.zero		1


	//   ....[4]....
        /*0148*/ 	.word	0x000005f0
        /*014c*/ 	.word	0x000000ff
        /*0150*/ 	.word	0x00000010
        /*0154*/ 	.short	0x0100
        /*0156*/ 	.byte	0x05
	.zero		1


	//   ....[5]....
        /*0158*/ 	.word	0x00000600
        /*015c*/ 	.word	0x000000ff
        /*0160*/ 	.word	0x00000028
        /*0164*/ 	.short	0x0100
        /*0166*/ 	.byte	0x05
	.zero		1


	//   ....[6]....
        /*0168*/ 	.word	0x00000730
        /*016c*/ 	.word	0x000000ff
        /*0170*/ 	.word	0x00000030
        /*0174*/ 	.short	0x0100
        /*0176*/ 	.byte	0x07
	.zero		1


	//   ....[7]....
        /*0178*/ 	.word	0x00000740
        /*017c*/ 	.word	0x000000ff
        /*0180*/ 	.word	0x00000050
        /*0184*/ 	.short	0x0100
        /*0186*/ 	.byte	0x07
	.zero		1


	//   ....[8]....
        /*0188*/ 	.word	0x00000750
        /*018c*/ 	.word	0x000000ff
        /*0190*/ 	.word	0x00000038
        /*0194*/ 	.short	0x0100
        /*0196*/ 	.byte	0x07
	.zero		1


	//   ....[9]....
        /*0198*/ 	.word	0x00000760
        /*019c*/ 	.word	0x000000ff
        /*01a0*/ 	.word	0x00000058
        /*01a4*/ 	.short	0x0100
        /*01a6*/ 	.byte	0x07
	.zero		1


	//   ....[10]....
        /*01a8*/ 	.word	0x00000770
        /*01ac*/ 	.word	0x000000ff
        /*01b0*/ 	.word	0x00000040
        /*01b4*/ 	.short	0x0100
        /*01b6*/ 	.byte	0x07
	.zero		1


	//   ....[11]....
        /*01b8*/ 	.word	0x00000780
        /*01bc*/ 	.word	0x000000ff
        /*01c0*/ 	.word	0x00000060
        /*01c4*/ 	.short	0x0100
        /*01c6*/ 	.byte	0x07
	.zero		1


	//   ....[12]....
        /*01c8*/ 	.word	0x00000790
        /*01cc*/ 	.word	0x000000ff
        /*01d0*/ 	.word	0x00000048
        /*01d4*/ 	.short	0x0100
        /*01d6*/ 	.byte	0x07
	.zero		1


	//   ....[13]....
        /*01d8*/ 	.word	0x000007a0
        /*01dc*/ 	.word	0x000000ff
        /*01e0*/ 	.word	0x00000068
        /*01e4*/ 	.short	0x0100
        /*01e6*/ 	.byte	0x07
	.zero		1


	//   ....[14]....
        /*01e8*/ 	.word	0x00000890
        /*01ec*/ 	.word	0x000000ff
        /*01f0*/ 	.word	0x00000070
        /*01f4*/ 	.short	0x0100
        /*01f6*/ 	.byte	0x05
	.zero		1


	//   ....[15]....
        /*01f8*/ 	.word	0x000008a0
        /*01fc*/ 	.word	0x000000ff
        /*0200*/ 	.word	0x00000078
        /*0204*/ 	.short	0x0100
        /*0206*/ 	.byte	0x05
	.zero		1


	//   ....[16]....
        /*0208*/ 	.word	0x000009e0
        /*020c*/ 	.word	0x000000ff
        /*0210*/ 	.word	0x00000080
        /*0214*/ 	.short	0x0100
        /*0216*/ 	.byte	0x05
	.zero		1


	//   ....[17]....
        /*0218*/ 	.word	0x000009f0
        /*021c*/ 	.word	0x000000ff
        /*0220*/ 	.word	0x00000090
        /*0224*/ 	.short	0x0100
        /*0226*/ 	.byte	0x05
	.zero		1


	//   ....[18]....
        /*0228*/ 	.word	0x00000a00
        /*022c*/ 	.word	0x000000ff
        /*0230*/ 	.word	0x00000088
        /*0234*/ 	.short	0x0100
        /*0236*/ 	.byte	0x05
	.zero		1


	//   ....[19]....
        /*0238*/ 	.word	0x00000a10
        /*023c*/ 	.word	0x000000ff
        /*0240*/ 	.word	0x00000098
        /*0244*/ 	.short	0x0100
        /*0246*/ 	.byte	0x05
	.zero		1


	//   ....[20]....
        /*0248*/ 	.word	0x00000b40
        /*024c*/ 	.word	0x000000ff
        /*0250*/ 	.word	0x000000a0
        /*0254*/ 	.short	0x0100
        /*0256*/ 	.byte	0x07
	.zero		1


	//   ....[21]....
        /*0258*/ 	.word	0x00000b50
        /*025c*/ 	.word	0x000000ff
        /*0260*/ 	.word	0x000000c0
        /*0264*/ 	.short	0x0100
        /*0266*/ 	.byte	0x07
	.zero		1


	//   ....[22]....
        /*0268*/ 	.word	0x00000b60
        /*026c*/ 	.word	0x000000ff
        /*0270*/ 	.word	0x000000a8
        /*0274*/ 	.short	0x0100
        /*0276*/ 	.byte	0x07
	.zero		1


	//   ....[23]....
        /*0278*/ 	.word	0x00000b70
        /*027c*/ 	.word	0x000000ff
        /*0280*/ 	.word	0x000000c8
        /*0284*/ 	.short	0x0100
        /*0286*/ 	.byte	0x07
	.zero		1


	//   ....[24]....
        /*0288*/ 	.word	0x00000b80
        /*028c*/ 	.word	0x000000ff
        /*0290*/ 	.word	0x000000b0
        /*0294*/ 	.short	0x0100
        /*0296*/ 	.byte	0x07
	.zero		1


	//   ....[25]....
        /*0298*/ 	.word	0x00000b90
        /*029c*/ 	.word	0x000000ff
        /*02a0*/ 	.word	0x000000d0
        /*02a4*/ 	.short	0x0100
        /*02a6*/ 	.byte	0x07
	.zero		1


	//   ....[26]....
        /*02a8*/ 	.word	0x00000ba0
        /*02ac*/ 	.word	0x000000ff
        /*02b0*/ 	.word	0x000000b8
        /*02b4*/ 	.short	0x0100
        /*02b6*/ 	.byte	0x07
	.zero		1


	//   ....[27]....
        /*02b8*/ 	.word	0x00000bb0
        /*02bc*/ 	.word	0x000000ff
        /*02c0*/ 	.word	0x000000d8
        /*02c4*/ 	.short	0x0100
        /*02c6*/ 	.byte	0x07
	.zero		1


	//   ....[28]....
        /*02c8*/ 	.word	0x00000ca0
        /*02cc*/ 	.word	0x000000ff
        /*02d0*/ 	.word	0x000000e0
        /*02d4*/ 	.short	0x0100
        /*02d6*/ 	.byte	0x05
	.zero		1


	//   ....[29]....
        /*02d8*/ 	.word	0x00000cb0
        /*02dc*/ 	.word	0x000000ff
        /*02e0*/ 	.word	0x000000f0
        /*02e4*/ 	.short	0x0100
        /*02e6*/ 	.byte	0x05
	.zero		1


	//   ....[30]....
        /*02e8*/ 	.word	0x00000cc0
        /*02ec*/ 	.word	0x000000ff
        /*02f0*/ 	.word	0x000000e8
        /*02f4*/ 	.short	0x0100
        /*02f6*/ 	.byte	0x05
	.zero		1


	//   ....[31]....
        /*02f8*/ 	.word	0x00000cd0
        /*02fc*/ 	.word	0x000000ff
        /*0300*/ 	.word	0x000000f8
        /*0304*/ 	.short	0x0100
        /*0306*/ 	.byte	0x05
	.zero		1


	//   ....[32]....
        /*0308*/ 	.word	0x000015a0
        /*030c*/ 	.word	0x00000002
        /*0310*/ 	.word	0x000000f0
        /*0314*/ 	.short	0x010a
        /*0316*/ 	.byte	0xff
	.zero		1


	//   ....[33]....
        /*0318*/ 	.word	0x000015d0
        /*031c*/ 	.word	0x00000002
        /*0320*/ 	.word	0x000000e0
        /*0324*/ 	.short	0x0101
        /*0326*/ 	.byte	0xff
	.zero		1


	//   ....[34]....
        /*0328*/ 	.word	0x000016a0
        /*032c*/ 	.word	0x000000ff
        /*0330*/ 	.word	0x00000018
        /*0334*/ 	.short	0x010a
        /*0336*/ 	.byte	0x08
	.zero		1


	//   ....[35]....
        /*0338*/ 	.word	0x00001740
        /*033c*/ 	.word	0x000000ff
        /*0340*/ 	.word	0x00000018
        /*0344*/ 	.short	0x010a
        /*0346*/ 	.byte	0x21
	.zero		1


	//   ....[36]....
        /*0348*/ 	.word	0x00001890
        /*034c*/ 	.word	0x000000ff
        /*0350*/ 	.word	0x00000018
        /*0354*/ 	.short	0x010a
        /*0356*/ 	.byte	0x08
	.zero		1


	//   ....[37]....
        /*0358*/ 	.word	0x000019a0
        /*035c*/ 	.word	0x000000ff
        /*0360*/ 	.word	0x00000078
        /*0364*/ 	.short	0x0101
        /*0366*/ 	.byte	0x04
	.zero		1


	//   ....[38]....
        /*0368*/ 	.word	0x000019c0
        /*036c*/ 	.word	0x000000ff
        /*0370*/ 	.word	0x00000018
        /*0374*/ 	.short	0x010a
        /*0376*/ 	.byte	0x08
	.zero		1


	//   ....[39]....
        /*0378*/ 	.word	0x00001a40
        /*037c*/ 	.word	0x000000ff
        /*0380*/ 	.word	0x00000018
        /*0384*/ 	.short	0x010a
        /*0386*/ 	.byte	0x11
	.zero		1


	//   ....[40]....
        /*0388*/ 	.word	0x00001b90
        /*038c*/ 	.word	0x000000ff
        /*0390*/ 	.word	0x00000018
        /*0394*/ 	.short	0x010a
        /*0396*/ 	.byte	0x08
	.zero		1


	//   ....[41]....
        /*0398*/ 	.word	0x00001cd0
        /*039c*/ 	.word	0x00000002
        /*03a0*/ 	.word	0x00000080
        /*03a4*/ 	.short	0x010a
        /*03a6*/ 	.byte	0xff
	.zero		1


	//   ....[42]....
        /*03a8*/ 	.word	0x00001d90
        /*03ac*/ 	.word	0x00000002
        /*03b0*/ 	.word	0x00000000
        /*03b4*/ 	.short	0x0101
        /*03b6*/ 	.byte	0xff
	.zero		1


	//   ....[43]....
        /*03b8*/ 	.word	0x000022f0
        /*03bc*/ 	.word	0x000000ff
        /*03c0*/ 	.word	0x00000000
        /*03c4*/ 	.short	0x010a
        /*03c6*/ 	.byte	0x05
	.zero		1


	//   ....[44]....
        /*03c8*/ 	.word	0x00002380
        /*03cc*/ 	.word	0x000000ff
        /*03d0*/ 	.word	0x00000000
        /*03d4*/ 	.short	0x010a
        /*03d6*/ 	.byte	0x05
	.zero		1


	//   ....[45]....
        /*03d8*/ 	.word	0x00002420
        /*03dc*/ 	.word	0x00000000
        /*03e0*/ 	.word	0x00000000
        /*03e4*/ 	.short	0x010a
        /*03e6*/ 	.byte	0xff
	.zero		1


	//   ....[46]....
        /*03e8*/ 	.word	0x00002540
        /*03ec*/ 	.word	0x00000000
        /*03f0*/ 	.word	0x000000e0
        /*03f4*/ 	.short	0x010a
        /*03f6*/ 	.byte	0xff
	.zero		1


	//   ....[47]....
        /*03f8*/ 	.word	0x000025b0
        /*03fc*/ 	.word	0x00000000
        /*0400*/ 	.word	0x00000000
        /*0404*/ 	.short	0x0101
        /*0406*/ 	.byte	0xff
	.zero		1


	//   ....[48]....
        /*0408*/ 	.word	0x000025d0
        /*040c*/ 	.word	0x000000ff
        /*0410*/ 	.word	0x00000090
        /*0414*/ 	.short	0x010a
        /*0416*/ 	.byte	0x05
	.zero		1


	//   ....[49]....
        /*0418*/ 	.word	0x000026f0
        /*041c*/ 	.word	0x00000000
        /*0420*/ 	.word	0x00000080
        /*0424*/ 	.short	0x010a
        /*0426*/ 	.byte	0xff
	.zero		1


	//   ....[50]....
        /*0428*/ 	.word	0x000027f0
        /*042c*/ 	.word	0x00000000
        /*0430*/ 	.word	0x00000000
        /*0434*/ 	.short	0x0101
        /*0436*/ 	.byte	0xff
	.zero		1


	//   ....[51]....
        /*0438*/ 	.word	0x00002880
        /*043c*/ 	.word	0x000000ff
        /*0440*/ 	.word	0x00000090
        /*0444*/ 	.short	0x0106
        /*0446*/ 	.byte	0x05
	.zero		1


	//   ....[52]....
        /*0448*/ 	.word	0x000028a0
        /*044c*/ 	.word	0x000000ff
        /*0450*/ 	.word	0x00000090
        /*0454*/ 	.short	0x010a
        /*0456*/ 	.byte	0x05
	.zero		1


	//   ....[53]....
        /*0458*/ 	.word	0x00002930
        /*045c*/ 	.word	0x000000ff
        /*0460*/ 	.word	0x00000090
        /*0464*/ 	.short	0x0106
        /*0466*/ 	.byte	0x04
	.zero		1


	//   ....[54]....
        /*0468*/ 	.word	0x00002970
        /*046c*/ 	.word	0x00000000
        /*0470*/ 	.word	0x00000090
        /*0474*/ 	.short	0x010a
        /*0476*/ 	.byte	0xff
	.zero		1


	//   ....[55]....
        /*0478*/ 	.word	0x00002e70
        /*047c*/ 	.word	0x00000000
        /*0480*/ 	.word	0x00000080
        /*0484*/ 	.short	0x010a
        /*0486*/ 	.byte	0xff
	.zero		1


	//   ....[56]....
        /*0488*/ 	.word	0x00002f70
        /*048c*/ 	.word	0x00000003
        /*0490*/ 	.word	0x00000000
        /*0494*/ 	.short	0x0101
        /*0496*/ 	.byte	0xff
	.zero		1


	//   ....[57]....
        /*0498*/ 	.word	0x00002f80
        /*049c*/ 	.word	0x000000ff
        /*04a0*/ 	.word	0x00000000
        /*04a4*/ 	.short	0x010a
        /*04a6*/ 	.byte	0x04
	.zero		1


	//   ....[58]....
        /*04a8*/ 	.word	0x00003000
        /*04ac*/ 	.word	0x000000ff
        /*04b0*/ 	.word	0x000000c0
        /*04b4*/ 	.short	0x010a
        /*04b6*/ 	.byte	0x08
	.zero		1


	//   ....[59]....
        /*04b8*/ 	.word	0x000030e0
        /*04bc*/ 	.word	0x000000ff
        /*04c0*/ 	.word	0x00000000
        /*04c4*/ 	.short	0x010a
        /*04c6*/ 	.byte	0x07
	.zero		1


	//   ....[60]....
        /*04c8*/ 	.word	0x00003220
        /*04cc*/ 	.word	0x000000ff
        /*04d0*/ 	.word	0x00000000
        /*04d4*/ 	.short	0x010a
        /*04d6*/ 	.byte	0x04
	.zero		1


	//   ....[61]....
        /*04d8*/ 	.word	0x00003410
        /*04dc*/ 	.word	0x000000ff
        /*04e0*/ 	.word	0x00000000
        /*04e4*/ 	.short	0x010a
        /*04e6*/ 	.byte	0x05
	.zero		1


	//   ....[62]....
        /*04e8*/ 	.word	0x000034a0
        /*04ec*/ 	.word	0x000000ff
        /*04f0*/ 	.word	0x00000000
        /*04f4*/ 	.short	0x010a
        /*04f6*/ 	.byte	0x05
	.zero		1


	//   ....[63]....
        /*04f8*/ 	.word	0x00003530
        /*04fc*/ 	.word	0x000000ff
        /*0500*/ 	.word	0x00000000
        /*0504*/ 	.short	0x010a
        /*0506*/ 	.byte	0x05
	.zero		1


	//   ....[64]....
        /*0508*/ 	.word	0x000035c0
        /*050c*/ 	.word	0x000000ff
        /*0510*/ 	.word	0x00000000
        /*0514*/ 	.short	0x010a
        /*0516*/ 	.byte	0x07
	.zero		1


	//   ....[65]....
        /*0518*/ 	.word	0x00003a40
        /*051c*/ 	.word	0x00000000
        /*0520*/ 	.word	0x00000080
        /*0524*/ 	.short	0x010a
        /*0526*/ 	.byte	0xff
	.zero		1


	//   ....[66]....
        /*0528*/ 	.word	0x00003b00
        /*052c*/ 	.word	0x00000000
        /*0530*/ 	.word	0x00000000
        /*0534*/ 	.short	0x0101
        /*0536*/ 	.byte	0xff
	.zero		1


	//   ....[67]....
        /*0538*/ 	.word	0x00003e20
        /*053c*/ 	.word	0x000000ff
        /*0540*/ 	.word	0x00000078
        /*0544*/ 	.short	0x010a
        /*0546*/ 	.byte	0x07
	.zero		1


	//   ....[68]....
        /*0548*/ 	.word	0x00004010
        /*054c*/ 	.word	0x000000ff
        /*0550*/ 	.word	0x00000050
        /*0554*/ 	.short	0x010a
        /*0556*/ 	.byte	0x07
	.zero		1


	//   ....[69]....
        /*0558*/ 	.word	0x00004180
        /*055c*/ 	.word	0x000000ff
        /*0560*/ 	.word	0x00000030
        /*0564*/ 	.short	0x010b
        /*0566*/ 	.byte	0x07
	.zero		1


	//   ....[70]....
        /*0568*/ 	.word	0x00004190
        /*056c*/ 	.word	0x000000ff
        /*0570*/ 	.word	0x00000000
        /*0574*/ 	.short	0x0101
        /*0576*/ 	.byte	0x08
	.zero		1


	//   ....[71]....
        /*0578*/ 	.word	0x000041a0
        /*057c*/ 	.word	0x000000ff
        /*0580*/ 	.word	0x00000058
        /*0584*/ 	.short	0x010a
        /*0586*/ 	.byte	0x07
	.zero		1


	//   ....[72]....
        /*0588*/ 	.word	0x000042f0
        /*058c*/ 	.word	0x000000ff
        /*0590*/ 	.word	0x00000038
        /*0594*/ 	.short	0x010b
        /*0596*/ 	.byte	0x07
	.zero		1


	//   ....[73]....
        /*0598*/ 	.word	0x00004300
        /*059c*/ 	.word	0x000000ff
        /*05a0*/ 	.word	0x00000000
        /*05a4*/ 	.short	0x0101
        /*05a6*/ 	.byte	0x08
	.zero		1


	//   ....[74]....
        /*05a8*/ 	.word	0x00004310
        /*05ac*/ 	.word	0x000000ff
        /*05b0*/ 	.word	0x00000060
        /*05b4*/ 	.short	0x010a
        /*05b6*/ 	.byte	0x07
	.zero		1


	//   ....[75]....
        /*05b8*/ 	.word	0x00004490
        /*05bc*/ 	.word	0x000000ff
        /*05c0*/ 	.word	0x00000040
        /*05c4*/ 	.short	0x010b
        /*05c6*/ 	.byte	0x07
	.zero		1


	//   ....[76]....
        /*05c8*/ 	.word	0x000044d0
        /*05cc*/ 	.word	0x000000ff
        /*05d0*/ 	.word	0x00000000
        /*05d4*/ 	.short	0x0101
        /*05d6*/ 	.byte	0x08
	.zero		1


	//   ....[77]....
        /*05d8*/ 	.word	0x00004510
        /*05dc*/ 	.word	0x000000ff
        /*05e0*/ 	.word	0x00000068
        /*05e4*/ 	.short	0x010a
        /*05e6*/ 	.byte	0x07
	.zero		1


	//   ....[78]....
        /*05e8*/ 	.word	0x00004750
        /*05ec*/ 	.word	0x000000ff
        /*05f0*/ 	.word	0x00000048
        /*05f4*/ 	.short	0x010b
        /*05f6*/ 	.byte	0x07
	.zero		1


	//   ....[79]....
        /*05f8*/ 	.word	0x00004770
        /*05fc*/ 	.word	0x000000ff
        /*0600*/ 	.word	0x00000000
        /*0604*/ 	.short	0x0101
        /*0606*/ 	.byte	0x0d
	.zero		1


	//   ....[80]....
        /*0608*/ 	.word	0x000047a0
        /*060c*/ 	.word	0x000000ff
        /*0610*/ 	.word	0x00000050
        /*0614*/ 	.short	0x010a
        /*0616*/ 	.byte	0x07
	.zero		1


	//   ....[81]....
        /*0618*/ 	.word	0x000047c0
        /*061c*/ 	.word	0x000000ff
        /*0620*/ 	.word	0x00000058
        /*0624*/ 	.short	0x010a
        /*0626*/ 	.byte	0x07
	.zero		1


	//   ....[82]....
        /*0628*/ 	.word	0x000047e0
        /*062c*/ 	.word	0x000000ff
        /*0630*/ 	.word	0x00000060
        /*0634*/ 	.short	0x010a
        /*0636*/ 	.byte	0x07
	.zero		1


	//   ....[83]....
        /*0638*/ 	.word	0x00004820
        /*063c*/ 	.word	0x00000000
        /*0640*/ 	.word	0x00000068
        /*0644*/ 	.short	0x010a
        /*0646*/ 	.byte	0xff
	.zero		1


	//   ....[84]....
        /*0648*/ 	.word	0x00004b60
        /*064c*/ 	.word	0x00000000
        /*0650*/ 	.word	0x00000080
        /*0654*/ 	.short	0x010a
        /*0656*/ 	.byte	0xff
	.zero		1


	//   ....[85]....
        /*0658*/ 	.word	0x00004c70
        /*065c*/ 	.word	0x00000000
        /*0660*/ 	.word	0x00000000
        /*0664*/ 	.short	0x0101
        /*0666*/ 	.byte	0xff
	.zero		1


	//   ....[86]....
        /*0668*/ 	.word	0x00005690
        /*066c*/ 	.word	0x00000002
        /*0670*/ 	.word	0x00000030
        /*0674*/ 	.short	0x010a
        /*0676*/ 	.byte	0xff
	.zero		1


	//   ....[87]....
        /*0678*/ 	.word	0x000056d0
        /*067c*/ 	.word	0x00000071
        /*0680*/ 	.word	0x000000a0
        /*0684*/ 	.short	0x010a
        /*0686*/ 	.byte	0xff
	.zero		1


	//   ....[88]....
        /*0688*/ 	.word	0x00005810
        /*068c*/ 	.word	0x00000002
        /*0690*/ 	.word	0x00000030
        /*0694*/ 	.short	0x010a
        /*0696*/ 	.byte	0xff
	.zero		1


	//   ....[89]....
        /*0698*/ 	.word	0x00005930
        /*069c*/ 	.word	0x00000000
        /*06a0*/ 	.word	0x00000000
        /*06a4*/ 	.short	0x0101
        /*06a6*/ 	.byte	0xff
	.zero		1


	//   ....[90]....
        /*06a8*/ 	.word	0x000059b0
        /*06ac*/ 	.word	0x00000071
        /*06b0*/ 	.word	0x000000a0
        /*06b4*/ 	.short	0x010a
        /*06b6*/ 	.byte	0xff
	.zero		1


	//   ....[91]....
        /*06b8*/ 	.word	0x00006500
        /*06bc*/ 	.word	0x00000000
        /*06c0*/ 	.word	0x00000030
        /*06c4*/ 	.short	0x010a
        /*06c6*/ 	.byte	0xff
	.zero		1


	//   ....[92]....
        /*06c8*/ 	.word	0x000065c0
        /*06cc*/ 	.word	0x00000000
        /*06d0*/ 	.word	0x00000030
        /*06d4*/ 	.short	0x010a
        /*06d6*/ 	.byte	0xff
	.zero		1


	//   ....[93]....
        /*06d8*/ 	.word	0x000066f0
        /*06dc*/ 	.word	0x00000000
        /*06e0*/ 	.word	0x00000000
        /*06e4*/ 	.short	0x0101
        /*06e6*/ 	.byte	0xff
	.zero		1


	//   ....[94]....
        /*06e8*/ 	.word	0x00007260
        /*06ec*/ 	.word	0x00000000
        /*06f0*/ 	.word	0x00000030
        /*06f4*/ 	.short	0x010a
        /*06f6*/ 	.byte	0xff
	.zero		1


	//   ....[95]....
        /*06f8*/ 	.word	0x00007320
        /*06fc*/ 	.word	0x00000000
        /*0700*/ 	.word	0x00000030
        /*0704*/ 	.short	0x010a
        /*0706*/ 	.byte	0xff
	.zero		1


	//   ....[96]....
        /*0708*/ 	.word	0x00007450
        /*070c*/ 	.word	0x00000000
        /*0710*/ 	.word	0x00000000
        /*0714*/ 	.short	0x0101
        /*0716*/ 	.byte	0xff
	.zero		1


	//   ....[97]....
        /*0718*/ 	.word	0x00007ff0
        /*071c*/ 	.word	0x00000000
        /*0720*/ 	.word	0x00000030
        /*0724*/ 	.short	0x010a
        /*0726*/ 	.byte	0xff
	.zero		1


	//   ....[98]....
        /*0728*/ 	.word	0x000080b0
        /*072c*/ 	.word	0x00000000
        /*0730*/ 	.word	0x00000030
        /*0734*/ 	.short	0x010a
        /*0736*/ 	.byte	0xff
	.zero		1


	//   ....[99]....
        /*0738*/ 	.word	0x000081e0
        /*073c*/ 	.word	0x00000000
        /*0740*/ 	.word	0x00000000
        /*0744*/ 	.short	0x0101
        /*0746*/ 	.byte	0xff
	.zero		1


	//   ....[100]....
        /*0748*/ 	.word	0x00008620
        /*074c*/ 	.word	0x000000ff
        /*0750*/ 	.word	0x00000000
        /*0754*/ 	.short	0x0101
        /*0756*/ 	.byte	0x05
	.zero		1


	//   ....[101]....
        /*0758*/ 	.word	0x00008e60
        /*075c*/ 	.word	0x00000002
        /*0760*/ 	.word	0x000000f0
        /*0764*/ 	.short	0x010a
        /*0766*/ 	.byte	0xff
	.zero		1


	//   ....[102]....
        /*0768*/ 	.word	0x00008ec0
        /*076c*/ 	.word	0x00000002
        /*0770*/ 	.word	0x00000018
        /*0774*/ 	.short	0x010a
        /*0776*/ 	.byte	0xff
	.zero		1


	//   ....[103]....
        /*0778*/ 	.word	0x00008f20
        /*077c*/ 	.word	0x00000002
        /*0780*/ 	.word	0x00000018
        /*0784*/ 	.short	0x010a
        /*0786*/ 	.byte	0xff
	.zero		1


	//   ....[104]....
        /*0788*/ 	.word	0x00008f70
        /*078c*/ 	.word	0x00000002
        /*0790*/ 	.word	0x00000080
        /*0794*/ 	.short	0x010a
        /*0796*/ 	.byte	0xff
	.zero		1


	//   ....[105]....
        /*0798*/ 	.word	0x00008fd0
        /*079c*/ 	.word	0x00000000
        /*07a0*/ 	.word	0x00000000
        /*07a4*/ 	.short	0x010a
        /*07a6*/ 	.byte	0xff
	.zero		1


	//   ....[106]....
        /*07a8*/ 	.word	0x00009030
        /*07ac*/ 	.word	0x00000000
        /*07b0*/ 	.word	0x00000000
        /*07b4*/ 	.short	0x010a
        /*07b6*/ 	.byte	0xff
	.zero		1


	//   ....[107]....
        /*07b8*/ 	.word	0x00009080
        /*07bc*/ 	.word	0x00000000
        /*07c0*/ 	.word	0x000000e0
        /*07c4*/ 	.short	0x010a
        /*07c6*/ 	.byte	0xff
	.zero		1


	//   ....[108]....
        /*07c8*/ 	.word	0x000090e0
        /*07cc*/ 	.word	0x00000000
        /*07d0*/ 	.word	0x00000090
        /*07d4*/ 	.short	0x010a
        /*07d6*/ 	.byte	0xff
	.zero		1


	//   ....[109]....
        /*07d8*/ 	.word	0x00009130
        /*07dc*/ 	.word	0x00000000
        /*07e0*/ 	.word	0x00000080
        /*07e4*/ 	.short	0x010a
        /*07e6*/ 	.byte	0xff
	.zero		1


	//   ....[110]....
        /*07e8*/ 	.word	0x00009190
        /*07ec*/ 	.word	0x00000000
        /*07f0*/ 	.word	0x00000090
        /*07f4*/ 	.short	0x010a
        /*07f6*/ 	.byte	0xff
	.zero		1


	//   ....[111]....
        /*07f8*/ 	.word	0x000091e0
        /*07fc*/ 	.word	0x00000000
        /*0800*/ 	.word	0x00000080
        /*0804*/ 	.short	0x010a
        /*0806*/ 	.byte	0xff
	.zero		1


	//   ....[112]....
        /*0808*/ 	.word	0x00009240
        /*080c*/ 	.word	0x00000002
        /*0810*/ 	.word	0x000000c0
        /*0814*/ 	.short	0x010a
        /*0816*/ 	.byte	0xff
	.zero		1


	//   ....[113]....
        /*0818*/ 	.word	0x000092a0
        /*081c*/ 	.word	0x00000000
        /*0820*/ 	.word	0x00000000
        /*0824*/ 	.short	0x010a
        /*0826*/ 	.byte	0xff
	.zero		1


	//   ....[114]....
        /*0828*/ 	.word	0x00009300
        /*082c*/ 	.word	0x00000000
        /*0830*/ 	.word	0x00000000
        /*0834*/ 	.short	0x010a
        /*0836*/ 	.byte	0xff
	.zero		1


	//   ....[115]....
        /*0838*/ 	.word	0x00009360
        /*083c*/ 	.word	0x00000000
        /*0840*/ 	.word	0x00000000
        /*0844*/ 	.short	0x010a
        /*0846*/ 	.byte	0xff
	.zero		1


	//   ....[116]....
        /*0848*/ 	.word	0x000093c0
        /*084c*/ 	.word	0x00000000
        /*0850*/ 	.word	0x00000000
        /*0854*/ 	.short	0x010a
        /*0856*/ 	.byte	0xff
	.zero		1


	//   ....[117]....
        /*0858*/ 	.word	0x00009420
        /*085c*/ 	.word	0x00000000
        /*0860*/ 	.word	0x00000000
        /*0864*/ 	.short	0x010a
        /*0866*/ 	.byte	0xff
	.zero		1


	//   ....[118]....
        /*0868*/ 	.word	0x00009470
        /*086c*/ 	.word	0x00000000
        /*0870*/ 	.word	0x00000080
        /*0874*/ 	.short	0x010a
        /*0876*/ 	.byte	0xff
	.zero		1


	//   ....[119]....
        /*0878*/ 	.word	0x000094d0
        /*087c*/ 	.word	0x00000000
        /*0880*/ 	.word	0x00000078
        /*0884*/ 	.short	0x010a
        /*0886*/ 	.byte	0xff
	.zero		1


	//   ....[120]....
        /*0888*/ 	.word	0x00009530
        /*088c*/ 	.word	0x00000000
        /*0890*/ 	.word	0x00000050
        /*0894*/ 	.short	0x010a
        /*0896*/ 	.byte	0xff
	.zero		1


	//   ....[121]....
        /*0898*/ 	.word	0x00009590
        /*089c*/ 	.word	0x00000000
        /*08a0*/ 	.word	0x00000058
        /*08a4*/ 	.short	0x010a
        /*08a6*/ 	.byte	0xff
	.zero		1


	//   ....[122]....
        /*08a8*/ 	.word	0x000095f0
        /*08ac*/ 	.word	0x00000000
        /*08b0*/ 	.word	0x00000060
        /*08b4*/ 	.short	0x010a
        /*08b6*/ 	.byte	0xff
	.zero		1


	//   ....[123]....
        /*08b8*/ 	.word	0x00009650
        /*08bc*/ 	.word	0x00000000
        /*08c0*/ 	.word	0x00000068
        /*08c4*/ 	.short	0x010a
        /*08c6*/ 	.byte	0xff
	.zero		1


	//   ....[124]....
        /*08c8*/ 	.word	0x000096b0
        /*08cc*/ 	.word	0x00000000
        /*08d0*/ 	.word	0x00000050
        /*08d4*/ 	.short	0x010a
        /*08d6*/ 	.byte	0xff
	.zero		1


	//   ....[125]....
        /*08d8*/ 	.word	0x00009710
        /*08dc*/ 	.word	0x00000000
        /*08e0*/ 	.word	0x00000058
        /*08e4*/ 	.short	0x010a
        /*08e6*/ 	.byte	0xff
	.zero		1


	//   ....[126]....
        /*08e8*/ 	.word	0x00009770
        /*08ec*/ 	.word	0x00000000
        /*08f0*/ 	.word	0x00000060
        /*08f4*/ 	.short	0x010a
        /*08f6*/ 	.byte	0xff
	.zero		1


	//   ....[127]....
        /*08f8*/ 	.word	0x000097c0
        /*08fc*/ 	.word	0x00000000
        /*0900*/ 	.word	0x00000080
        /*0904*/ 	.short	0x010a
        /*0906*/ 	.byte	0xff
	.zero		1


	//   ....[128]....
        /*0908*/ 	.word	0x00009810
        /*090c*/ 	.word	0x00000002
        /*0910*/ 	.word	0x00000030
        /*0914*/ 	.short	0x010a
        /*0916*/ 	.byte	0xff
	.zero		1


	//   ....[129]....
        /*0918*/ 	.word	0x00009860
        /*091c*/ 	.word	0x00000071
        /*0920*/ 	.word	0x000000a0
        /*0924*/ 	.short	0x010a
        /*0926*/ 	.byte	0xff
	.zero		1


	//   ....[130]....
        /*0928*/ 	.word	0x000098b0
        /*092c*/ 	.word	0x00000000
        /*0930*/ 	.word	0x00000030
        /*0934*/ 	.short	0x010a
        /*0936*/ 	.byte	0xff
	.zero		1


	//   ....[131]....
        /*0938*/ 	.word	0x00009900
        /*093c*/ 	.word	0x00000000
        /*0940*/ 	.word	0x00000030
        /*0944*/ 	.short	0x010a
        /*0946*/ 	.byte	0xff
	.zero		1


	//   ....[132]....
        /*0948*/ 	.word	0x00009950
        /*094c*/ 	.word	0x00000000
        /*0950*/ 	.word	0x00000030
        /*0954*/ 	.short	0x010a
        /*0956*/ 	.byte	0xff
	.zero		1


	//----- nvinfo : EIATTR_NUM_MBARRIERS
	.align		4
.L_48:
        /*0958*/ 	.byte	0x03, 0x38
        /*095a*/ 	.short	0x0020


	//----- nvinfo : EIATTR_EXIT_INSTR_OFFSETS
	.align		4
        /*095c*/ 	.byte	0x04, 0x1c
        /*095e*/ 	.short	(.L_50 - .L_49)


	//   ....[0]....
.L_49:
        /*0960*/ 	.word	0x00002450


	//   ....[1]....
        /*0964*/ 	.word	0x00002940


	//   ....[2]....
        /*0968*/ 	.word	0x000029a0


	//   ....[3]....
        /*096c*/ 	.word	0x00003820


	//   ....[4]....
        /*0970*/ 	.word	0x00004850


	//   ....[5]....
        /*0974*/ 	.word	0x00004890


	//   ....[6]....
        /*0978*/ 	.word	0x00008e50


	//----- nvinfo : EIATTR_MAX_THREADS
	.align		4
.L_50:
        /*097c*/ 	.byte	0x04, 0x05
        /*097e*/ 	.short	(.L_52 - .L_51)
.L_51:
        /*0980*/ 	.word	0x00000100
        /*0984*/ 	.word	0x00000001
        /*0988*/ 	.word	0x00000001


	//----- nvinfo : EIATTR_CRS_STACK_SIZE
	.align		4
.L_52:
        /*098c*/ 	.byte	0x04, 0x1e
        /*098e*/ 	.short	(.L_54 - .L_53)
.L_53:
        /*0990*/ 	.word	0x00000000


	//----- nvinfo : EIATTR_CBANK_PARAM_SIZE
	.align		4
.L_54:
        /*0994*/ 	.byte	0x03, 0x19
        /*0996*/ 	.short	0x0800


	//----- nvinfo : EIATTR_PARAM_CBANK
	.align		4
        /*0998*/ 	.byte	0x04, 0x0a
        /*099a*/ 	.short	(.L_56 - .L_55)
	.align		4
.L_55:
        /*099c*/ 	.word	index@(.nv.constant0._ZN7cutlass13device_kernelINS_4gemm6kernel13GemmUniversalIN4cute5tupleIJiiiiEEENS1_10collective13CollectiveMmaINS1_35MainloopSm100TmaUmmaWarpSpecializedILi3ELi2ELi4ENS5_IJNS4_1CILi1EEESB_SB_EEEEENS5_IJNSA_ILi64EEENSA_ILi256EEESE_EEENS_12float_e4m3_tENS5_IJlSB_lEEESH_SI_NS4_8TiledMMAINS4_8MMA_AtomIJNS4_10MMA_TraitsINS4_19SM100_MMA_F8F6F4_SSEJSH_SH_fSE_SF_NS4_17integral_constantINS4_4UMMA5MajorELSP_0EEESQ_NSN_INSO_7ScaleInELSR_0EEESS_EEEEEENS4_6LayoutISC_NS5_IJNSA_ILi0EEESW_SW_EEEEENS5_IJNS4_10UnderscoreESZ_SZ_EEEEENS4_13SM90_TMA_LOADENS4_14ComposedLayoutINS4_7SwizzleILi2ELi4ELi3EEENS4_18smem_ptr_flag_bitsILi8EEENSV_INS5_IJNSA_ILi8EEESE_EEENS5_IJSE_SB_EEEEEEEvNS4_8identityES12_S1C_vS1D_EENS_8epilogue10collective18CollectiveEpilogueINS1F_23Sm100TmaWarpSpecializedILi4ELi2ELi32ELb0ELb0EEEJSG_NS5_IJNSV_ISE_SB_EES1K_EEESH_SI_SH_SI_NS1F_6fusion15FusionCallbacksIS1J_NS1M_17LinearCombinationISH_fSH_fLNS_15FloatRoundStyleE2EEESG_S1L_JEEENS4_5SM1004TMEM4LOAD26SM100_TMEM_LOAD_16dp32b32xES12_S1C_NS4_39AutoVectorizingCopyWithAssumedAlignmentILi128EEENS4_14SM90_TMA_STOREES1C_S1X_S1X_EEEvvEEEEvNT_6ParamsE)
        /*09a0*/ 	.short	0x0380
        /*09a2*/ 	.short	0x0800


	//----- nvinfo : EIATTR_SW_WAR
	.align		4
.L_56:
        /*09a4*/ 	.byte	0x04, 0x36
        /*09a6*/ 	.short	(.L_58 - .L_57)
.L_57:
        /*09a8*/ 	.word	0x00000008
.L_58:


//--------------------- .nv.callgraph             --------------------------
	.section	.nv.callgraph,"",@"SHT_CUDA_CALLGRAPH"
	.align	4
	.sectionentsize	8
	.align		4
        /*0000*/ 	.word	0x00000000
	.align		4
        /*0004*/ 	.word	0xffffffff
	.align		4
        /*0008*/ 	.word	index@(_ZN7cutlass13device_kernelINS_4gemm6kernel13GemmUniversalIN4cute5tupleIJiiiiEEENS1_10collective13CollectiveMmaINS1_35MainloopSm100TmaUmmaWarpSpecializedILi3ELi2ELi4ENS5_IJNS4_1CILi1EEESB_SB_EEEEENS5_IJNSA_ILi64EEENSA_ILi256EEESE_EEENS_12float_e4m3_tENS5_IJlSB_lEEESH_SI_NS4_8TiledMMAINS4_8MMA_AtomIJNS4_10MMA_TraitsINS4_19SM100_MMA_F8F6F4_SSEJSH_SH_fSE_SF_NS4_17integral_constantINS4_4UMMA5MajorELSP_0EEESQ_NSN_INSO_7ScaleInELSR_0EEESS_EEEEEENS4_6LayoutISC_NS5_IJNSA_ILi0EEESW_SW_EEEEENS5_IJNS4_10UnderscoreESZ_SZ_EEEEENS4_13SM90_TMA_LOADENS4_14ComposedLayoutINS4_7SwizzleILi2ELi4ELi3EEENS4_18smem_ptr_flag_bitsILi8EEENSV_INS5_IJNSA_ILi8EEESE_EEENS5_IJSE_SB_EEEEEEEvNS4_8identityES12_S1C_vS1D_EENS_8epilogue10collective18CollectiveEpilogueINS1F_23Sm100TmaWarpSpecializedILi4ELi2ELi32ELb0ELb0EEEJSG_NS5_IJNSV_ISE_SB_EES1K_EEESH_SI_SH_SI_NS1F_6fusion15FusionCallbacksIS1J_NS1M_17LinearCombinationISH_fSH_fLNS_15FloatRoundStyleE2EEESG_S1L_JEEENS4_5SM1004TMEM4LOAD26SM100_TMEM_LOAD_16dp32b32xES12_S1C_NS4_39AutoVectorizingCopyWithAssumedAlignmentILi128EEENS4_14SM90_TMA_STOREES1C_S1X_S1X_EEEvvEEEEvNT_6ParamsE)
	.align		4
        /*000c*/ 	.word	index@(__assertfail)
	.align		4
        /*0010*/ 	.word	0x00000000
	.align		4
        /*0014*/ 	.word	0xfffffffe
	.align		4
        /*0018*/ 	.word	0x00000000
	.align		4
        /*001c*/ 	.word	0xfffffffd
	.align		4
        /*0020*/ 	.word	0x00000000
	.align		4
        /*0024*/ 	.word	0xfffffffc


//--------------------- .nv.constant4             --------------------------
	.section	.nv.constant4,"a",@progbits
	.align	8
	.align		8
.nv.constant4:
        /*0000*/ 	.dword	__assertfail
	.align		8
        /*0008*/ 	.dword	__unnamed_1
	.align		8
        /*0010*/ 	.dword	__unnamed_2
	.align		8
        /*0018*/ 	.dword	__unnamed_3
	.align		8
        /*0020*/ 	.dword	_ZN39_INTERNAL_4f9272ea_4_k_cu_43f92c21_76064cuda3std3__45__cpo5beginE
	.align		8
        /*0028*/ 	.dword	_ZN39_INTERNAL_4f9272ea_4_k_cu_43f92c21_76064cuda3std3__45__cpo3endE
	.align		8
        /*0030*/ 	.dword	_ZN39_INTERNAL_4f9272ea_4_k_cu_43f92c21_76064cuda3std3__45__cpo6cbeginE
	.align		8
        /*0038*/ 	.dword	_ZN39_INTERNAL_4f9272ea_4_k_cu_43f92c21_76064cuda3std3__45__cpo4cendE
	.align		8
        /*0040*/ 	.dword	_ZN39_INTERNAL_4f9272ea_4_k_cu_43f92c21_76064cuda3std3__441_GLOBAL__N__4f9272ea_4_k_cu_43f92c21_76066ignoreE
	.align		8
        /*0048*/ 	.dword	_ZN39_INTERNAL_4f9272ea_4_k_cu_43f92c21_76064cuda3std3__419piecewise_constructE
	.align		8
        /*0050*/ 	.dword	_ZN39_INTERNAL_4f9272ea_4_k_cu_43f92c21_76064cuda3std3__48in_placeE
	.align		8
        /*0058*/ 	.dword	_ZN39_INTERNAL_4f9272ea_4_k_cu_43f92c21_76064cuda3std6ranges3__45__cpo4swapE
	.align		8
        /*0060*/ 	.dword	_ZN39_INTERNAL_4f9272ea_4_k_cu_43f92c21_76064cuda3std6ranges3__45__cpo9iter_moveE
	.align		8
        /*0068*/ 	.dword	_ZN39_INTERNAL_4f9272ea_4_k_cu_43f92c21_76064cute7productE
	.align		8
        /*0070*/ 	.dword	_ZN39_INTERNAL_4f9272ea_4_k_cu_43f92c21_76064cute1_E
	.align		8
        /*0078*/ 	.dword	$str$25
	.align		8
        /*0080*/ 	.dword	$str$26
	.align		8
        /*0088*/ 	.dword	$str$27
	.align		8
        /*0090*/ 	.dword	$str$28


//--------------------- .text._ZN7cutlass13device_kernelINS_4gemm6kernel13GemmUniversalIN4cute5tupleIJiiiiEEENS1_10collective13CollectiveMmaINS1_35MainloopSm100TmaUmmaWarpSpecializedILi3ELi2ELi4ENS5_IJNS4_1CILi1EEESB_SB_EEEEENS5_IJNSA_ILi64EEENSA_ILi256EEESE_EEENS_12float_e4m3_tENS5_IJlSB_lEEESH_SI_NS4_8TiledMMAINS4_8MMA_AtomIJNS4_10MMA_TraitsINS4_19SM100_MMA_F8F6F4_SSEJSH_SH_fSE_SF_NS4_17integral_constantINS4_4UMMA5MajorELSP_0EEESQ_NSN_INSO_7ScaleInELSR_0EEESS_EEEEEENS4_6LayoutISC_NS5_IJNSA_ILi0EEESW_SW_EEEEENS5_IJNS4_10UnderscoreESZ_SZ_EEEEENS4_13SM90_TMA_LOADENS4_14ComposedLayoutINS4_7SwizzleILi2ELi4ELi3EEENS4_18smem_ptr_flag_bitsILi8EEENSV_INS5_IJNSA_ILi8EEESE_EEENS5_IJSE_SB_EEEEEEEvNS4_8identityES12_S1C_vS1D_EENS_8epilogue10collective18CollectiveEpilogueINS1F_23Sm100TmaWarpSpecializedILi4ELi2ELi32ELb0ELb0EEEJSG_NS5_IJNSV_ISE_SB_EES1K_EEESH_SI_SH_SI_NS1F_6fusion15FusionCallbacksIS1J_NS1M_17LinearCombinationISH_fSH_fLNS_15FloatRoundStyleE2EEESG_S1L_JEEENS4_5SM1004TMEM4LOAD26SM100_TMEM_LOAD_16dp32b32xES12_S1C_NS4_39AutoVectorizingCopyWithAssumedAlignmentILi128EEENS4_14SM90_TMA_STOREES1C_S1X_S1X_EEEvvEEEEvNT_6ParamsE --------------------------
	.section	.text._ZN7cutlass13device_kernelINS_4gemm6kernel13GemmUniversalIN4cute5tupleIJiiiiEEENS1_10collective13CollectiveMmaINS1_35MainloopSm100TmaUmmaWarpSpecializedILi3ELi2ELi4ENS5_IJNS4_1CILi1EEESB_SB_EEEEENS5_IJNSA_ILi64EEENSA_ILi256EEESE_EEENS_12float_e4m3_tENS5_IJlSB_lEEESH_SI_NS4_8TiledMMAINS4_8MMA_AtomIJNS4_10MMA_TraitsINS4_19SM100_MMA_F8F6F4_SSEJSH_SH_fSE_SF_NS4_17integral_constantINS4_4UMMA5MajorELSP_0EEESQ_NSN_INSO_7ScaleInELSR_0EEESS_EEEEEENS4_6LayoutISC_NS5_IJNSA_ILi0EEESW_SW_EEEEENS5_IJNS4_10UnderscoreESZ_SZ_EEEEENS4_13SM90_TMA_LOADENS4_14ComposedLayoutINS4_7SwizzleILi2ELi4ELi3EEENS4_18smem_ptr_flag_bitsILi8EEENSV_INS5_IJNSA_ILi8EEESE_EEENS5_IJSE_SB_EEEEEEEvNS4_8identityES12_S1C_vS1D_EENS_8epilogue10collective18CollectiveEpilogueINS1F_23Sm100TmaWarpSpecializedILi4ELi2ELi32ELb0ELb0EEEJSG_NS5_IJNSV_ISE_SB_EES1K_EEESH_SI_SH_SI_NS1F_6fusion15FusionCallbacksIS1J_NS1M_17LinearCombinationISH_fSH_fLNS_15FloatRoundStyleE2EEESG_S1L_JEEENS4_5SM1004TMEM4LOAD26SM100_TMEM_LOAD_16dp32b32xES12_S1C_NS4_39AutoVectorizingCopyWithAssumedAlignmentILi128EEENS4_14SM90_TMA_STOREES1C_S1X_S1X_EEEvvEEEEvNT_6ParamsE,"ax",@progbits
	.align	128
.text._ZN7cutlass13device_kernelINS_4gemm6kernel13GemmUniversalIN4cute5tupleIJiiiiEEENS1_10collective13CollectiveMmaINS1_35MainloopSm100TmaUmmaWarpSpecializedILi3ELi2ELi4ENS5_IJNS4_1CILi1EEESB_SB_EEEEENS5_IJNSA_ILi64EEENSA_ILi256EEESE_EEENS_12float_e4m3_tENS5_IJlSB_lEEESH_SI_NS4_8TiledMMAINS4_8MMA_AtomIJNS4_10MMA_TraitsINS4_19SM100_MMA_F8F6F4_SSEJSH_SH_fSE_SF_NS4_17integral_constantINS4_4UMMA5MajorELSP_0EEESQ_NSN_INSO_7ScaleInELSR_0EEESS_EEEEEENS4_6LayoutISC_NS5_IJNSA_ILi0EEESW_SW_EEEEENS5_IJNS4_10UnderscoreESZ_SZ_EEEEENS4_13SM90_TMA_LOADENS4_14ComposedLayoutINS4_7SwizzleILi2ELi4ELi3EEENS4_18smem_ptr_flag_bitsILi8EEENSV_INS5_IJNSA_ILi8EEESE_EEENS5_IJSE_SB_EEEEEEEvNS4_8identityES12_S1C_vS1D_EENS_8epilogue10collective18CollectiveEpilogueINS1F_23Sm100TmaWarpSpecializedILi4ELi2ELi32ELb0ELb0EEEJSG_NS5_IJNSV_ISE_SB_EES1K_EEESH_SI_SH_SI_NS1F_6fusion15FusionCallbacksIS1J_NS1M_17LinearCombinationISH_fSH_fLNS_15FloatRoundStyleE2EEESG_S1L_JEEENS4_5SM1004TMEM4LOAD26SM100_TMEM_LOAD_16dp32b32xES12_S1C_NS4_39AutoVectorizingCopyWithAssumedAlignmentILi128EEENS4_14SM90_TMA_STOREES1C_S1X_S1X_EEEvvEEEEvNT_6ParamsE:
        .type           _ZN7cutlass13device_kernelINS_4gemm6kernel13GemmUniversalIN4cute5tupleIJiiiiEEENS1_10collective13CollectiveMmaINS1_35MainloopSm100TmaUmmaWarpSpecializedILi3ELi2ELi4ENS5_IJNS4_1CILi1EEESB_SB_EEEEENS5_IJNSA_ILi64EEENSA_ILi256EEESE_EEENS_12float_e4m3_tENS5_IJlSB_lEEESH_SI_NS4_8TiledMMAINS4_8MMA_AtomIJNS4_10MMA_TraitsINS4_19SM100_MMA_F8F6F4_SSEJSH_SH_fSE_SF_NS4_17integral_constantINS4_4UMMA5MajorELSP_0EEESQ_NSN_INSO_7ScaleInELSR_0EEESS_EEEEEENS4_6LayoutISC_NS5_IJNSA_ILi0EEESW_SW_EEEEENS5_IJNS4_10UnderscoreESZ_SZ_EEEEENS4_13SM90_TMA_LOADENS4_14ComposedLayoutINS4_7SwizzleILi2ELi4ELi3EEENS4_18smem_ptr_flag_bitsILi8EEENSV_INS5_IJNSA_ILi8EEESE_EEENS5_IJSE_SB_EEEEEEEvNS4_8identityES12_S1C_vS1D_EENS_8epilogue10collective18CollectiveEpilogueINS1F_23Sm100TmaWarpSpecializedILi4ELi2ELi32ELb0ELb0EEEJSG_NS5_IJNSV_ISE_SB_EES1K_EEESH_SI_SH_SI_NS1F_6fusion15FusionCallbacksIS1J_NS1M_17LinearCombinationISH_fSH_fLNS_15FloatRoundStyleE2EEESG_S1L_JEEENS4_5SM1004TMEM4LOAD26SM100_TMEM_LOAD_16dp32b32xES12_S1C_NS4_39AutoVectorizingCopyWithAssumedAlignmentILi128EEENS4_14SM90_TMA_STOREES1C_S1X_S1X_EEEvvEEEEvNT_6ParamsE,@function
        .size           _ZN7cutlass13device_kernelINS_4gemm6kernel13GemmUniversalIN4cute5tupleIJiiiiEEENS1_10collective13CollectiveMmaINS1_35MainloopSm100TmaUmmaWarpSpecializedILi3ELi2ELi4ENS5_IJNS4_1CILi1EEESB_SB_EEEEENS5_IJNSA_ILi64EEENSA_ILi256EEESE_EEENS_12float_e4m3_tENS5_IJlSB_lEEESH_SI_NS4_8TiledMMAINS4_8MMA_AtomIJNS4_10MMA_TraitsINS4_19SM100_MMA_F8F6F4_SSEJSH_SH_fSE_SF_NS4_17integral_constantINS4_4UMMA5MajorELSP_0EEESQ_NSN_INSO_7ScaleInELSR_0EEESS_EEEEEENS4_6LayoutISC_NS5_IJNSA_ILi0EEESW_SW_EEEEENS5_IJNS4_10UnderscoreESZ_SZ_EEEEENS4_13SM90_TMA_LOADENS4_14ComposedLayoutINS4_7SwizzleILi2ELi4ELi3EEENS4_18smem_ptr_flag_bitsILi8EEENSV_INS5_IJNSA_ILi8EEESE_EEENS5_IJSE_SB_EEEEEEEvNS4_8identityES12_S1C_vS1D_EENS_8epilogue10collective18CollectiveEpilogueINS1F_23Sm100TmaWarpSpecializedILi4ELi2ELi32ELb0ELb0EEEJSG_NS5_IJNSV_ISE_SB_EES1K_EEESH_SI_SH_SI_NS1F_6fusion15FusionCallbacksIS1J_NS1M_17LinearCombinationISH_fSH_fLNS_15FloatRoundStyleE2EEESG_S1L_JEEENS4_5SM1004TMEM4LOAD26SM100_TMEM_LOAD_16dp32b32xES12_S1C_NS4_39AutoVectorizingCopyWithAssumedAlignmentILi128EEENS4_14SM90_TMA_STOREES1C_S1X_S1X_EEEvvEEEEvNT_6ParamsE,(.L_x_167 - _ZN7cutlass13device_kernelINS_4gemm6kernel13GemmUniversalIN4cute5tupleIJiiiiEEENS1_10collective13CollectiveMmaINS1_35MainloopSm100TmaUmmaWarpSpecializedILi3ELi2ELi4ENS5_IJNS4_1CILi1EEESB_SB_EEEEENS5_IJNSA_ILi64EEENSA_ILi256EEESE_EEENS_12float_e4m3_tENS5_IJlSB_lEEESH_SI_NS4_8TiledMMAINS4_8MMA_AtomIJNS4_10MMA_TraitsINS4_19SM100_MMA_F8F6F4_SSEJSH_SH_fSE_SF_NS4_17integral_constantINS4_4UMMA5MajorELSP_0EEESQ_NSN_INSO_7ScaleInELSR_0EEESS_EEEEEENS4_6LayoutISC_NS5_IJNSA_ILi0EEESW_SW_EEEEENS5_IJNS4_10UnderscoreESZ_SZ_EEEEENS4_13SM90_TMA_LOADENS4_14ComposedLayoutINS4_7SwizzleILi2ELi4ELi3EEENS4_18smem_ptr_flag_bitsILi8EEENSV_INS5_IJNSA_ILi8EEESE_EEENS5_IJSE_SB_EEEEEEEvNS4_8identityES12_S1C_vS1D_EENS_8epilogue10collective18CollectiveEpilogueINS1F_23Sm100TmaWarpSpecializedILi4ELi2ELi32ELb0ELb0EEEJSG_NS5_IJNSV_ISE_SB_EES1K_EEESH_SI_SH_SI_NS1F_6fusion15FusionCallbacksIS1J_NS1M_17LinearCombinationISH_fSH_fLNS_15FloatRoundStyleE2EEESG_S1L_JEEENS4_5SM1004TMEM4LOAD26SM100_TMEM_LOAD_16dp32b32xES12_S1C_NS4_39AutoVectorizingCopyWithAssumedAlignmentILi128EEENS4_14SM90_TMA_STOREES1C_S1X_S1X_EEEvvEEEEvNT_6ParamsE)
        .other          _ZN7cutlass13device_kernelINS_4gemm6kernel13GemmUniversalIN4cute5tupleIJiiiiEEENS1_10collective13CollectiveMmaINS1_35MainloopSm100TmaUmmaWarpSpecializedILi3ELi2ELi4ENS5_IJNS4_1CILi1EEESB_SB_EEEEENS5_IJNSA_ILi64EEENSA_ILi256EEESE_EEENS_12float_e4m3_tENS5_IJlSB_lEEESH_SI_NS4_8TiledMMAINS4_8MMA_AtomIJNS4_10MMA_TraitsINS4_19SM100_MMA_F8F6F4_SSEJSH_SH_fSE_SF_NS4_17integral_constantINS4_4UMMA5MajorELSP_0EEESQ_NSN_INSO_7ScaleInELSR_0EEESS_EEEEEENS4_6LayoutISC_NS5_IJNSA_ILi0EEESW_SW_EEEEENS5_IJNS4_10UnderscoreESZ_SZ_EEEEENS4_13SM90_TMA_LOADENS4_14ComposedLayoutINS4_7SwizzleILi2ELi4ELi3EEENS4_18smem_ptr_flag_bitsILi8EEENSV_INS5_IJNSA_ILi8EEESE_EEENS5_IJSE_SB_EEEEEEEvNS4_8identityES12_S1C_vS1D_EENS_8epilogue10collective18CollectiveEpilogueINS1F_23Sm100TmaWarpSpecializedILi4ELi2ELi32ELb0ELb0EEEJSG_NS5_IJNSV_ISE_SB_EES1K_EEESH_SI_SH_SI_NS1F_6fusion15FusionCallbacksIS1J_NS1M_17LinearCombinationISH_fSH_fLNS_15FloatRoundStyleE2EEESG_S1L_JEEENS4_5SM1004TMEM4LOAD26SM100_TMEM_LOAD_16dp32b32xES12_S1C_NS4_39AutoVectorizingCopyWithAssumedAlignmentILi128EEENS4_14SM90_TMA_STOREES1C_S1X_S1X_EEEvvEEEEvNT_6ParamsE,@"STO_CUDA_ENTRY STV_DEFAULT"
_ZN7cutlass13device_kernelINS_4gemm6kernel13GemmUniversalIN4cute5tupleIJiiiiEEENS1_10collective13CollectiveMmaINS1_35MainloopSm100TmaUmmaWarpSpecializedILi3ELi2ELi4ENS5_IJNS4_1CILi1EEESB_SB_EEEEENS5_IJNSA_ILi64EEENSA_ILi256EEESE_EEENS_12float_e4m3_tENS5_IJlSB_lEEESH_SI_NS4_8TiledMMAINS4_8MMA_AtomIJNS4_10MMA_TraitsINS4_19SM100_MMA_F8F6F4_SSEJSH_SH_fSE_SF_NS4_17integral_constantINS4_4UMMA5MajorELSP_0EEESQ_NSN_INSO_7ScaleInELSR_0EEESS_EEEEEENS4_6LayoutISC_NS5_IJNSA_ILi0EEESW_SW_EEEEENS5_IJNS4_10UnderscoreESZ_SZ_EEEEENS4_13SM90_TMA_LOADENS4_14ComposedLayoutINS4_7SwizzleILi2ELi4ELi3EEENS4_18smem_ptr_flag_bitsILi8EEENSV_INS5_IJNSA_ILi8EEESE_EEENS5_IJSE_SB_EEEEEEEvNS4_8identityES12_S1C_vS1D_EENS_8epilogue10collective18CollectiveEpilogueINS1F_23Sm100TmaWarpSpecializedILi4ELi2ELi32ELb0ELb0EEEJSG_NS5_IJNSV_ISE_SB_EES1K_EEESH_SI_SH_SI_NS1F_6fusion15FusionCallbacksIS1J_NS1M_17LinearCombinationISH_fSH_fLNS_15FloatRoundStyleE2EEESG_S1L_JEEENS4_5SM1004TMEM4LOAD26SM100_TMEM_LOAD_16dp32b32xES12_S1C_NS4_39AutoVectorizingCopyWithAssumedAlignmentILi128EEENS4_14SM90_TMA_STOREES1C_S1X_S1X_EEEvvEEEEvNT_6ParamsE:
[----:B------:R-:W1:Y:S01]  /*0000*/  LDC R1, c[0x0][0x37c] ;  /* 0x0000df00ff017b82 */ /* 0x000e620000000800 */
[----:B------:R-:W2:Y:S01]  /*0010*/  S2R R108, SR_TID.X ;  /* 0x00000000006c7919 */ /* 0x000ea20000002100 */
[----:B------:R-:W3:Y:S01]  /*0020*/  LDCU.64 UR4, c[0x0][0x890] ;  /* 0x00011200ff0477ac */ /* 0x000ee20008000a00 */
[----:B------:R-:W-:Y:S02]  /*0030*/  PRMT R96, RZ, 0x7610, R96 ;  /* 0x00007610ff607816 */ /* 0x000fe40000000060 */
[----:B------:R-:W-:Y:S01]  /*0040*/  ELECT P5, URZ, PT ;  /* 0x0000000000ff782f */ /* 0x000fe200038a0000 */
[----:B------:R-:W4:Y:S01]  /*0050*/  LDCU.64 UR46, c[0x0][0x358] ;  /* 0x00006b00ff2e77ac */ /* 0x000f220008000a00 */
[----:B---3--:R-:W-:-:S04]  /*0060*/  UISETP.NE.U32.AND UP0, UPT, UR4, URZ, UPT ;  /* 0x000000ff0400728c */ /* 0x008fc8000bf05070 */
[----:B------:R-:W-:Y:S01]  /*0070*/  UISETP.NE.AND.EX UP0, UPT, UR5, URZ, UPT, UP0 ;  /* 0x000000ff0500728c */ /* 0x000fe2000bf05300 */
[----:B--2---:R-:W-:-:S05]  /*0080*/  SHF.R.U32.HI R101, RZ, 0x5, R108 ;  /* 0x00000005ff657819 */ /* 0x004fca000001166c */
[----:B------:R-:W2:Y:S02]  /*0090*/  SHFL.IDX PT, R0, R101, RZ, 0x1f ;  /* 0x00001fff65007589 */ /* 0x000ea400000e0000 */
[----:B--2---:R-:W-:Y:S01]  /*00a0*/  R2UR UR8, R0 ;  /* 0x00000000000872ca */ /* 0x004fe200000e0000 */
[----:B-1--4-:R-:W-:-:S14]  /*00b0*/  BRA.U UP0, `(.L_x_0) ;  /* 0x00000001002c7547 */ /* 0x012fdc000b800000 */
[----:B------:R-:W1:Y:S02]  /*00c0*/  LDCU.64 UR6, c[0x0][0x888] ;  /* 0x00011100ff0677ac */ /* 0x000e640008000a00 */
[----:B-1----:R-:W-:-:S04]  /*00d0*/  UISETP.NE.U32.AND UP0, UPT, UR6, URZ, UPT ;  /* 0x000000ff0600728c */ /* 0x002fc8000bf05070 */
[----:B------:R-:W-:-:S09]  /*00e0*/  UISETP.NE.AND.EX UP0, UPT, UR7, URZ, UPT, UP0 ;  /* 0x000000ff0700728c */ /* 0x000fd2000bf05300 */
[----:B------:R-:W-:Y:S05]  /*00f0*/  BRA.U !UP0, `(.L_x_1) ;  /* 0x0000000108107547 */ /* 0x000fea000b800000 */
[----:B------:R-:W1:Y:S02]  /*0100*/  LDC.64 R2, c[0x0][0x888] ;  /* 0x00022200ff027b82 */ /* 0x000e640000000a00 */
[----:B-1----:R1:W5:Y:S01]  /*0110*/  LDG.E R49, desc[UR46][R2.64] ;  /* 0x0000002e02317981 */ /* 0x002362000c1e1900 */
[----:B------:R-:W-:Y:S01]  /*0120*/  HFMA2 R96, -RZ, RZ, 0, 5.9604644775390625e-08 ;  /* 0x00000001ff607431 */ /* 0x000fe200000001ff */
[----:B------:R-:W-:Y:S05]  /*0130*/  BRA `(.L_x_0) ;  /* 0x00000000000c7947 */ /* 0x000fea0003800000 */
.L_x_1:
[----:B------:R-:W1:Y:S01]  /*0140*/  LDCU UR6, c[0x0][0x880] ;  /* 0x00011000ff0677ac */ /* 0x000e620008000800 */
[----:B------:R-:W-:Y:S01]  /*0150*/  HFMA2 R96, -RZ, RZ, 0, 5.9604644775390625e-08 ;  /* 0x00000001ff607431 */ /* 0x000fe200000001ff */
[----:B-1----:R-:W-:-:S07]  /*0160*/  MOV R49, UR6 ;  /* 0x0000000600317c02 */ /* 0x002fce0008000f00 */
.L_x_0:
[----:B------:R-:W2:Y:S02]  /*0170*/  LDCU.64 UR6, c[0x0][0x8b0] ;  /* 0x00011600ff0677ac */ /* 0x000ea40008000a00 */
[----:B--2---:R-:W-:-:S04]  /*0180*/  UISETP.NE.U32.AND UP0, UPT, UR6, URZ, UPT ;  /* 0x000000ff0600728c */ /* 0x004fc8000bf05070 */
[----:B------:R-:W-:-:S09]  /*0190*/  UISETP.NE.AND.EX UP0, UPT, UR7, URZ, UPT, UP0 ;  /* 0x000000ff0700728c */ /* 0x000fd2000bf05300 */
[----:B------:R-:W-:Y:S05]  /*01a0*/  BRA.U UP0, `(.L_x_2) ;  /* 0x0000000100247547 */ /* 0x000fea000b800000 */
[----:B------:R-:W2:Y:S02]  /*01b0*/  LDCU.64 UR6, c[0x0][0x8a8] ;  /* 0x00011500ff0677ac */ /* 0x000ea40008000a00 */
[----:B--2---:R-:W-:-:S04]  /*01c0*/  UISETP.NE.U32.AND UP0, UPT, UR6, URZ, UPT ;  /* 0x000000ff0600728c */ /* 0x004fc8000bf05070 */
[----:B------:R-:W-:-:S09]  /*01d0*/  UISETP.NE.AND.EX UP0, UPT, UR7, URZ, UPT, UP0 ;  /* 0x000000ff0700728c */ /* 0x000fd2000bf05300 */
[----:B------:R-:W-:Y:S05]  /*01e0*/  BRA.U !UP0, `(.L_x_3) ;  /* 0x00000001080c7547 */ /* 0x000fea000b800000 */
[----:B-1----:R-:W1:Y:S02]  /*01f0*/  LDC.64 R2, c[0x0][0x8a8] ;  /* 0x00022a00ff027b82 */ /* 0x002e640000000a00 */
[----:B-1----:R2:W5:Y:S01]  /*0200*/  LDG.E R47, desc[UR46][R2.64] ;  /* 0x0000002e022f7981 */ /* 0x002562000c1e1900 */
[----:B------:R-:W-:Y:S05]  /*0210*/  BRA `(.L_x_2) ;  /* 0x0000000000087947 */ /* 0x000fea0003800000 */
.L_x_3:
[----:B------:R-:W2:Y:S02]  /*0220*/  LDCU UR6, c[0x0][0x8a0] ;  /* 0x00011400ff0677ac */ /* 0x000ea40008000800 */
[----:B--2---:R-:W-:Y:S02]  /*0230*/  MOV R47, UR6 ;  /* 0x00000006002f7c02 */ /* 0x004fe40008000f00 */
.L_x_2:
[----:B------:R-:W-:Y:S01]  /*0240*/  IMAD.U32 R0, RZ, RZ, UR8 ;  /* 0x00000008ff007e24 */ /* 0x000fe2000f8e00ff */
[----:B------:R-:W-:Y:S04]  /*0250*/  BSSY.RECONVERGENT B0, `(.L_x_4) ;  /* 0x000000c000007945 */ /* 0x000fe80003800200 */
[C---:B------:R-:W-:Y:S02]  /*0260*/  ISETP.NE.OR P1, PT, R0.reuse, 0x1, !P5 ;  /* 0x000000010000780c */ /* 0x040fe40006f25670 */
[----:B------:R-:W-:-:S11]  /*0270*/  ISETP.NE.OR P0, PT, R0, 0x3, !P5 ;  /* 0x000000030000780c */ /* 0x000fd60006f05670 */
[----:B------:R-:W-:Y:S05]  /*0280*/  @P1 BRA `(.L_x_5) ;  /* 0x0000000000201947 */ /* 0x000fea0003800000 */
[----:B------:R-:W3:Y:S02]  /*0290*/  LDCU.64 UR6, c[0x0][0x348] ;  /* 0x00006900ff0677ac */ /* 0x000ee40008000a00 */
[----:B---3--:R-:W-:Y:S02]  /*02a0*/  UIADD3 UR10, UP1, UPT, UR6, 0x80, URZ ;  /* 0x00000080060a7890 */ /* 0x008fe4000ff3e0ff */
[----:B------:R-:W-:Y:S02]  /*02b0*/  UIADD3 UR6, UP0, UPT, UR6, 0x180, URZ ;  /* 0x0000018006067890 */ /* 0x000fe4000ff1e0ff */
[----:B------:R-:W-:Y:S02]  /*02c0*/  UIADD3.X UR11, UPT, UPT, URZ, UR7, URZ, UP1, !UPT ;  /* 0x00000007ff0b7290 */ /* 0x000fe40008ffe4ff */
[----:B------:R-:W-:-:S07]  /*02d0*/  UIADD3.X UR7, UPT, UPT, URZ, UR7, URZ, UP0, !UPT ;  /* 0x00000007ff077290 */ /* 0x000fce00087fe4ff */
[----:B------:R3:W-:Y:S02]  /*02e0*/  UTMACCTL.PF [UR10] ;  /* 0x000000000a0079b9 */ /* 0x0007e40008040000 */
[----:B------:R3:W-:Y:S02]  /*02f0*/  UTMACCTL.PF [UR6] ;  /* 0x00000000060079b9 */ /* 0x0007e40008040000 */
[----:B---3--:R-:W-:Y:S01]  /*0300*/  NOP ;  /* 0x0000000000007918 */ /* 0x008fe20000000000 */
.L_x_5:
[----:B------:R-:W-:Y:S05]  /*0310*/  BSYNC.RECONVERGENT B0 ;  /* 0x0000000000007941 */ /* 0x000fea0003800200 */
.L_x_4:
[----:B------:R-:W-:Y:S04]  /*0320*/  BSSY.RECONVERGENT B0, `(.L_x_6) ;  /* 0x000000a000007945 */ /* 0x000fe80003800200 */
        /* <DEDUP_REMOVED lines=9> */
.L_x_7:
[----:B------:R-:W-:Y:S05]  /*03c0*/  BSYNC.RECONVERGENT B0 ;  /* 0x0000000000007941 */ /* 0x000fea0003800200 */
.L_x_6:
[----:B------:R-:W3:Y:S01]  /*03d0*/  LDCU.64 UR6, c[0x0][0x888] ;  /* 0x00011100ff0677ac */ /* 0x000ee20008000a00 */
[----:B------:R-:W-:Y:S02]  /*03e0*/  UISETP.EQ.U32.AND UP1, UPT, UR4, URZ, UPT ;  /* 0x000000ff0400728c */ /* 0x000fe4000bf22070 */
[----:B------:R-:W-:Y:S02]  /*03f0*/  UPLOP3.LUT UP2, UPT, UPT, UPT, UPT, 0x80, 0x8 ;  /* 0x000000000008789c */ /* 0x000fe40003f4f070 */
[----:B---3--:R-:W-:-:S04]  /*0400*/  UISETP.NE.U32.AND UP0, UPT, UR6, URZ, UPT ;  /* 0x000000ff0600728c */ /* 0x008fc8000bf05070 */
[----:B------:R-:W-:-:S04]  /*0410*/  UISETP.NE.AND.EX UP0, UPT, UR7, URZ, UPT, UP0 ;  /* 0x000000ff0700728c */ /* 0x000fc8000bf05300 */
[----:B------:R-:W-:-:S04]  /*0420*/  UISETP.EQ.OR.EX UP3, UPT, UR5, URZ, !UP0, UP1 ;  /* 0x000000ff0500728c */ /* 0x000fc8000c762710 */
[----:B------:R-:W-:-:S05]  /*0430*/  UP2UR UR50, UPR, URZ, 0x8 ;  /* 0x00000008ff327883 */ /* 0x000fca0008000000 */
[----:B------:R-:W-:Y:S07]  /*0440*/  BRA.U !UP3, `(.L_x_8) ;  /* 0x000000010b207547 */ /* 0x000fee000b800000 */
[----:B------:R-:W-:Y:S01]  /*0450*/  UISETP.NE.U32.AND UP2, UPT, UR4, URZ, UPT ;  /* 0x000000ff0400728c */ /* 0x000fe2000bf45070 */
[----:B-----5:R-:W-:Y:S01]  /*0460*/  FSETP.NEU.AND P0, PT, R49, RZ, PT ;  /* 0x000000ff3100720b */ /* 0x020fe20003f0d000 */
[----:B------:R-:W-:Y:S02]  /*0470*/  USEL UR4, URZ, 0xffffffff, UP0 ;  /* 0xffffffffff047887 */ /* 0x000fe40008000000 */
[----:B------:R-:W-:-:S10]  /*0480*/  UISETP.NE.AND.EX UP2, UPT, UR5, URZ, UPT, UP2 ;  /* 0x000000ff0500728c */ /* 0x000fd4000bf45320 */
[----:B------:R-:W-:Y:S01]  /*0490*/  VOTEU.ANY UP1, P0 ;  /* 0x0000000000ff7886 */ /* 0x000fe20000020100 */
[----:B------:R-:W-:-:S04]  /*04a0*/  @!UP2 USEL UR4, URZ, 0xffffffff, UP1 ;  /* 0xffffffffff04a887 */ /* 0x000fc80008800000 */
[----:B------:R-:W-:-:S04]  /*04b0*/  ULOP3.LUT UR4, UR4, 0x1, URZ, 0xc0, !UPT ;  /* 0x0000000104047892 */ /* 0x000fc8000f8ec0ff */
[----:B------:R-:W-:-:S11]  /*04c0*/  UISETP.NE.U32.AND UP2, UPT, UR4, 0x1, UPT ;  /* 0x000000010400788c */ /* 0x000fd6000bf45070 */
.L_x_8:
[----:B-12---:R-:W1:Y:S01]  /*04d0*/  SHFL.IDX PT, R2, R101, RZ, 0x1f ;  /* 0x00001fff65027589 */ /* 0x006e6200000e0000 */
[----:B------:R-:W-:-:S04]  /*04e0*/  UISETP.NE.AND UP1, UPT, UR8, 0x2, UPT ;  /* 0x000000020800788c */ /* 0x000fc8000bf25270 */
[----:B------:R-:W-:Y:S01]  /*04f0*/  USEL UR6, URZ, 0x1, UP1 ;  /* 0x00000001ff067887 */ /* 0x000fe20008800000 */
[----:B-1----:R-:W-:-:S13]  /*0500*/  ISETP.NE.AND P0, PT, R2, RZ, PT ;  /* 0x000000ff0200720c */ /* 0x002fda0003f05270 */
[----:B------:R-:W-:Y:S05]  /*0510*/  @P0 BRA `(.L_x_9) ;  /* 0x0000000000400947 */ /* 0x000fea0003800000 */
[----:B------:R-:W1:Y:S01]  /*0520*/  S2UR UR5, SR_CgaCtaId ;  /* 0x00000000000579c3 */ /* 0x000e620000008800 */
[----:B------:R-:W-:Y:S01]  /*0530*/  UMOV UR7, 0x400 ;  /* 0x0000040000077882 */ /* 0x000fe20000000000 */
[----:B------:R-:W-:Y:S01]  /*0540*/  UMOV UR4, 0x1 ;  /* 0x0000000100047882 */ /* 0x000fe20000000000 */
[----:B------:R-:W-:Y:S01]  /*0550*/  ELECT P0, URZ, PT ;  /* 0x0000000000ff782f */ /* 0x000fe20003800000 */
[----:B------:R-:W-:-:S04]  /*0560*/  UIADD3 UR10, UPT, UPT, -UR4, 0x100000, URZ ;  /* 0x00100000040a7890 */ /* 0x000fc8000fffe1ff */
[----:B------:R-:W-:Y:S02]  /*0570*/  USHF.L.U32 UR11, UR10, 0xb, URZ ;  /* 0x0000000b0a0b7899 */ /* 0x000fe400080006ff */
[----:B------:R-:W-:Y:S02]  /*0580*/  USHF.L.U32 UR10, UR10, 0x1, URZ ;  /* 0x000000010a0a7899 */ /* 0x000fe400080006ff */
[----:B-1----:R-:W-:Y:S01]  /*0590*/  ULEA UR5, UR5, UR7, 0x18 ;  /* 0x0000000705057291 */ /* 0x002fe2000f8ec0ff */
[----:B------:R-:W1:Y:S11]  /*05a0*/  FENCE.VIEW.ASYNC.S ;  /* 0x00000000000073c6 */ /* 0x000e760000000000 */
[----:B-1----:R1:W2:Y:S01]  /*05b0*/  SYNCS.EXCH.64 URZ, [UR5], UR10 ;  /* 0x0000000a05ff75b2 */ /* 0x0022a20008000100 */
[----:B------:R1:W3:Y:S01]  /*05c0*/  SYNCS.EXCH.64 URZ, [UR5+0x18], UR10 ;  /* 0x0000180a05ff75b2 */ /* 0x0002e20008000100 */
[----:B------:R1:W4:Y:S01]  /*05d0*/  SYNCS.EXCH.64 URZ, [UR5+0x8], UR10 ;  /* 0x0000080a05ff75b2 */ /* 0x0003220008000100 */
[----:B------:R1:W1:Y:S01]  /*05e0*/  SYNCS.EXCH.64 URZ, [UR5+0x20], UR10 ;  /* 0x0000200a05ff75b2 */ /* 0x0002620008000100 */
[----:B------:R1:W1:Y:S01]  /*05f0*/  SYNCS.EXCH.64 URZ, [UR5+0x10], UR10 ;  /* 0x0000100a05ff75b2 */ /* 0x0002620008000100 */
[----:B------:R1:W1:Y:S01]  /*0600*/  SYNCS.EXCH.64 URZ, [UR5+0x28], UR10 ;  /* 0x0000280a05ff75b2 */ /* 0x0002620008000100 */
[----:B------:R-:W-:Y:S01]  /*0610*/  NOP ;  /* 0x0000000000007918 */ /* 0x000fe20000000000 */
.L_x_9:
[----:B------:R-:W2:Y:S01]  /*0620*/  SHFL.IDX PT, R2, R101, RZ, 0x1f ;  /* 0x00001fff65027589 */ /* 0x000ea200000e0000 */
[----:B------:R-:W-:Y:S01]  /*0630*/  NOP ;  /* 0x0000000000007918 */ /* 0x000fe20000000000 */
[----:B--2---:R-:W-:-:S13]  /*0640*/  ISETP.NE.AND P0, PT, R2, 0x1, PT ;  /* 0x000000010200780c */ /* 0x004fda0003f05270 */
[----:B------:R-:W-:Y:S05]  /*0650*/  @P0 BRA `(.L_x_10) ;  /* 0x0000000000580947 */ /* 0x000fea0003800000 */
[----:B------:R-:W2:Y:S01]  /*0660*/  S2UR UR7, SR_CgaCtaId ;  /* 0x00000000000779c3 */ /* 0x000ea20000008800 */
[----:B------:R-:W-:Y:S01]  /*0670*/  UMOV UR9, 0x400 ;  /* 0x0000040000097882 */ /* 0x000fe20000000000 */
[----:B-1----:R-:W-:Y:S01]  /*0680*/  UMOV UR5, 0x20 ;  /* 0x0000002000057882 */ /* 0x002fe20000000000 */
[----:B------:R-:W-:Y:S01]  /*0690*/  UMOV UR4, 0x80 ;  /* 0x0000008000047882 */ /* 0x000fe20000000000 */
[----:B------:R-:W-:-:S04]  /*06a0*/  UIADD3 UR10, UPT, UPT, -UR5, 0x100000, URZ ;  /* 0x00100000050a7890 */ /* 0x000fc8000fffe1ff */
[----:B------:R-:W-:Y:S02]  /*06b0*/  USHF.L.U32 UR11, UR10, 0xb, URZ ;  /* 0x0000000b0a0b7899 */ /* 0x000fe400080006ff */
[----:B------:R-:W-:Y:S02]  /*06c0*/  USHF.L.U32 UR10, UR10, 0x1, URZ ;  /* 0x000000010a0a7899 */ /* 0x000fe400080006ff */
[----:B------:R-:W-:-:S04]  /*06d0*/  UIADD3 UR4, UPT, UPT, -UR4, 0x100000, URZ ;  /* 0x0010000004047890 */ /* 0x000fc8000fffe1ff */
[----:B------:R-:W-:Y:S02]  /*06e0*/  USHF.L.U32 UR5, UR4, 0xb, URZ ;  /* 0x0000000b04057899 */ /* 0x000fe400080006ff */
[----:B------:R-:W-:Y:S01]  /*06f0*/  USHF.L.U32 UR4, UR4, 0x1, URZ ;  /* 0x0000000104047899 */ /* 0x000fe200080006ff */
[----:B------:R-:W-:Y:S01]  /*0700*/  ELECT P0, URZ, PT ;  /* 0x0000000000ff782f */ /* 0x000fe20003800000 */
[----:B--2---:R-:W-:Y:S01]  /*0710*/  ULEA UR7, UR7, UR9, 0x18 ;  /* 0x0000000907077291 */ /* 0x004fe2000f8ec0ff */
[----:B------:R-:W1:Y:S11]  /*0720*/  FENCE.VIEW.ASYNC.S ;  /* 0x00000000000073c6 */ /* 0x000e760000000000 */
[----:B-1----:R2:W1:Y:S01]  /*0730*/  SYNCS.EXCH.64 URZ, [UR7+0x30], UR10 ;  /* 0x0000300a07ff75b2 */ /* 0x0024620008000100 */
[----:B------:R2:W1:Y:S01]  /*0740*/  SYNCS.EXCH.64 URZ, [UR7+0x50], UR4 ;  /* 0x0000500407ff75b2 */ /* 0x0004620008000100 */
[----:B------:R2:W1:Y:S01]  /*0750*/  SYNCS.EXCH.64 URZ, [UR7+0x38], UR10 ;  /* 0x0000380a07ff75b2 */ /* 0x0004620008000100 */
[----:B------:R2:W1:Y:S01]  /*0760*/  SYNCS.EXCH.64 URZ, [UR7+0x58], UR4 ;  /* 0x0000580407ff75b2 */ /* 0x0004620008000100 */
[----:B------:R2:W1:Y:S01]  /*0770*/  SYNCS.EXCH.64 URZ, [UR7+0x40], UR10 ;  /* 0x0000400a07ff75b2 */ /* 0x0004620008000100 */
[----:B------:R2:W1:Y:S01]  /*0780*/  SYNCS.EXCH.64 URZ, [UR7+0x60], UR4 ;  /* 0x0000600407ff75b2 */ /* 0x0004620008000100 */
[----:B------:R2:W1:Y:S01]  /*0790*/  SYNCS.EXCH.64 URZ, [UR7+0x48], UR10 ;  /* 0x0000480a07ff75b2 */ /* 0x0004620008000100 */
[----:B------:R2:W1:Y:S02]  /*07a0*/  SYNCS.EXCH.64 URZ, [UR7+0x68], UR4 ;  /* 0x0000680407ff75b2 */ /* 0x0004640008000100 */
[----:B--2---:R-:W-:Y:S01]  /*07b0*/  NOP ;  /* 0x0000000000007918 */ /* 0x004fe20000000000 */
.L_x_10:
[----:B------:R-:W2:Y:S01]  /*07c0*/  SHFL.IDX PT, R2, R101, RZ, 0x1f ;  /* 0x00001fff65027589 */ /* 0x000ea200000e0000 */
[----:B------:R-:W-:Y:S01]  /*07d0*/  NOP ;  /* 0x0000000000007918 */ /* 0x000fe20000000000 */
[----:B--2---:R-:W-:-:S13]  /*07e0*/  ISETP.NE.AND P0, PT, R2, 0x3, PT ;  /* 0x000000030200780c */ /* 0x004fda0003f05270 */
[----:B------:R-:W-:Y:S05]  /*07f0*/  @P0 BRA `(.L_x_11) ;  /* 0x0000000000300947 */ /* 0x000fea0003800000 */
[----:B-1----:R-:W1:Y:S01]  /*0800*/  S2UR UR5, SR_CgaCtaId ;  /* 0x00000000000579c3 */ /* 0x002e620000008800 */
        /* <DEDUP_REMOVED lines=8> */
[----:B-1----:R2:W1:Y:S01]  /*0890*/  SYNCS.EXCH.64 URZ, [UR5+0x70], UR10 ;  /* 0x0000700a05ff75b2 */ /* 0x0024620008000100 */
[----:B------:R2:W1:Y:S02]  /*08a0*/  SYNCS.EXCH.64 URZ, [UR5+0x78], UR10 ;  /* 0x0000780a05ff75b2 */ /* 0x0004640008000100 */
[----:B--2---:R-:W-:Y:S01]  /*08b0*/  NOP ;  /* 0x0000000000007918 */ /* 0x004fe20000000000 */
.L_x_11:
[----:B------:R-:W2:Y:S01]  /*08c0*/  SHFL.IDX PT, R2, R101, RZ, 0x1f ;  /* 0x00001fff65027589 */ /* 0x000ea200000e0000 */
[----:B------:R-:W-:Y:S01]  /*08d0*/  NOP ;  /* 0x0000000000007918 */ /* 0x000fe20000000000 */
[----:B--2---:R-:W-:-:S13]  /*08e0*/  ISETP.NE.AND P0, PT, R2, 0x4, PT ;  /* 0x000000040200780c */ /* 0x004fda0003f05270 */
[----:B------:R-:W-:Y:S05]  /*08f0*/  @P0 BRA `(.L_x_12) ;  /* 0x00000000004c0947 */ /* 0x000fea0003800000 */
[----:B-1----:R-:W1:Y:S01]  /*0900*/  S2UR UR5, SR_CgaCtaId ;  /* 0x00000000000579c3 */ /* 0x002e620000008800 */
[----:B------:R-:W-:Y:S01]  /*0910*/  UMOV UR9, 0x100 ;  /* 0x0000010000097882 */ /* 0x000fe20000000000 */
[----:B------:R-:W-:Y:S01]  /*0920*/  UMOV UR7, 0x400 ;  /* 0x0000040000077882 */ /* 0x000fe20000000000 */
[----:B------:R-:W-:Y:S01]  /*0930*/  USEL UR9, UR9, 0xe0, UP2 ;  /* 0x000000e009097887 */ /* 0x000fe20009000000 */
[----:B------:R-:W-:Y:S01]  /*0940*/  UMOV UR4, 0x1 ;  /* 0x0000000100047882 */ /* 0x000fe20000000000 */
[----:B------:R-:W-:Y:S01]  /*0950*/  ELECT P0, URZ, PT ;  /* 0x0000000000ff782f */ /* 0x000fe20003800000 */
[----:B------:R-:W-:-:S04]  /*0960*/  UIADD3 UR10, UPT, UPT, -UR4, 0x100000, URZ ;  /* 0x00100000040a7890 */ /* 0x000fc8000fffe1ff */
[----:B------:R-:W-:Y:S02]  /*0970*/  USHF.L.U32 UR11, UR10, 0xb, URZ ;  /* 0x0000000b0a0b7899 */ /* 0x000fe400080006ff */
[----:B------:R-:W-:Y:S02]  /*0980*/  USHF.L.U32 UR10, UR10, 0x1, URZ ;  /* 0x000000010a0a7899 */ /* 0x000fe400080006ff */
[----:B------:R-:W-:-:S04]  /*0990*/  UIADD3 UR12, UPT, UPT, -UR9, 0x100000, URZ ;  /* 0x00100000090c7890 */ /* 0x000fc8000fffe1ff */
[----:B------:R-:W-:Y:S02]  /*09a0*/  USHF.L.U32 UR13, UR12, 0xb, URZ ;  /* 0x0000000b0c0d7899 */ /* 0x000fe400080006ff */
[----:B------:R-:W-:Y:S02]  /*09b0*/  USHF.L.U32 UR12, UR12, 0x1, URZ ;  /* 0x000000010c0c7899 */ /* 0x000fe400080006ff */
[----:B-1----:R-:W-:Y:S01]  /*09c0*/  ULEA UR5, UR5, UR7, 0x18 ;  /* 0x0000000705057291 */ /* 0x002fe2000f8ec0ff */
[----:B------:R-:W1:Y:S11]  /*09d0*/  FENCE.VIEW.ASYNC.S ;  /* 0x00000000000073c6 */ /* 0x000e760000000000 */
[----:B-1----:R2:W1:Y:S01]  /*09e0*/  SYNCS.EXCH.64 URZ, [UR5+0x80], UR10 ;  /* 0x0000800a05ff75b2 */ /* 0x0024620008000100 */
[----:B------:R2:W1:Y:S01]  /*09f0*/  SYNCS.EXCH.64 URZ, [UR5+0x90], UR12 ;  /* 0x0000900c05ff75b2 */ /* 0x0004620008000100 */
[----:B------:R2:W1:Y:S01]  /*0a00*/  SYNCS.EXCH.64 URZ, [UR5+0x88], UR10 ;  /* 0x0000880a05ff75b2 */ /* 0x0004620008000100 */
[----:B------:R2:W1:Y:S02]  /*0a10*/  SYNCS.EXCH.64 URZ, [UR5+0x98], UR12 ;  /* 0x0000980c05ff75b2 */ /* 0x0004640008000100 */
[----:B--2---:R-:W-:Y:S01]  /*0a20*/  NOP ;  /* 0x0000000000007918 */ /* 0x004fe20000000000 */
.L_x_12:
        /* <DEDUP_REMOVED lines=26> */
.L_x_13:
        /* <DEDUP_REMOVED lines=18> */
.L_x_14:
[----:B-1----:R-:W1:Y:S01]  /*0cf0*/  S2UR UR5, SR_CTAID.X ;  /* 0x00000000000579c3 */ /* 0x002e620000002500 */
[----:B------:R-:W-:-:S05]  /*0d00*/  CS2R.32 R95, SR_CgaSize ;  /* 0x00000000005f7805 */ /* 0x000fca0000008a00 */
[----:B------:R-:W-:-:S05]  /*0d10*/  IMAD R95, R95, -0xa0, RZ ;  /* 0xffffff605f5f7824 */ /* 0x000fca00078e02ff */
[----:B------:R-:W-:-:S14]  /*0d20*/  R2UR UR9, R95 ;  /* 0x000000005f0972ca */ /* 0x000fdc00000e0000 */
[----:B------:R-:W2:Y:S01]  /*0d30*/  LDCU UR9, c[0x0][UR9+0x2b0] ;  /* 0x00005600090977ac */ /* 0x000ea20008000800 */
[----:B------:R-:W-:Y:S01]  /*0d40*/  NOP ;  /* 0x0000000000007918 */ /* 0x000fe20000000000 */
[----:B------:R-:W-:-:S05]  /*0d50*/  CS2R.32 R95, SR_CgaSize ;  /* 0x00000000005f7805 */ /* 0x000fca0000008a00 */
[----:B------:R-:W-:-:S05]  /*0d60*/  IMAD R95, R95, -0xa0, RZ ;  /* 0xffffff605f5f7824 */ /* 0x000fca00078e02ff */
[----:B------:R-:W-:-:S14]  /*0d70*/  R2UR UR7, R95 ;  /* 0x000000005f0772ca */ /* 0x000fdc00000e0000 */
[----:B------:R-:W3:Y:S01]  /*0d80*/  LDCU UR7, c[0x0][UR7+0x2b4] ;  /* 0x00005680070777ac */ /* 0x000ee20008000800 */
[----:B------:R-:W4:Y:S08]  /*0d90*/  S2UR UR4, SR_CTAID.Y ;  /* 0x00000000000479c3 */ /* 0x000f300000002600 */
[----:B------:R-:W3:Y:S01]  /*0da0*/  LDC R10, c[0x0][0xb24] ;  /* 0x0002c900ff0a7b82 */ /* 0x000ee20000000800 */
[----:B-1----:R-:W-:-:S02]  /*0db0*/  I2FP.F32.U32 R95, UR5 ;  /* 0x00000005005f7c45 */ /* 0x002fc40008201000 */
[----:B------:R-:W-:-:S05]  /*0dc0*/  CS2R.32 R3, SR_CgaSize ;  /* 0x0000000000037805 */ /* 0x000fca0000008a00 */
[----:B------:R-:W-:-:S06]  /*0dd0*/  IMAD R3, R3, -0xa0, RZ ;  /* 0xffffff6003037824 */ /* 0x000fcc00078e02ff */
[----:B------:R-:W1:Y:S01]  /*0de0*/  LDC R3, c[0x0][R3+0x2a0] ;  /* 0x0000a80003037b82 */ /* 0x000e620000000800 */
[----:B------:R-:W-:Y:S01]  /*0df0*/  MOV R15, UR5 ;  /* 0x00000005000f7c02 */ /* 0x000fe20008000f00 */
[----:B--2---:R-:W-:Y:S01]  /*0e00*/  FMUL R95, R95, UR9 ;  /* 0x000000095f5f7c20 */ /* 0x004fe20008400000 */
[----:B----4-:R-:W-:Y:S02]  /*0e10*/  I2FP.F32.U32 R94, UR4 ;  /* 0x00000004005e7c45 */ /* 0x010fe40008201000 */
[----:B------:R-:W-:-:S05]  /*0e20*/  CS2R.32 R2, SR_CgaSize ;  /* 0x0000000000027805 */ /* 0x000fca0000008a00 */
[----:B------:R-:W-:-:S06]  /*0e30*/  IMAD R2, R2, -0xa0, RZ ;  /* 0xffffff6002027824 */ /* 0x000fcc00078e02ff */
[----:B------:R-:W2:Y:S01]  /*0e40*/  LDC R2, c[0x0][R2+0x2a4] ;  /* 0x0000a90002027b82 */ /* 0x000ea20000000800 */
[----:B------:R-:W-:Y:S01]  /*0e50*/  MOV R14, UR4 ;  /* 0x00000004000e7c02 */ /* 0x000fe20008000f00 */
[----:B------:R-:W4:Y:S01]  /*0e60*/  F2I.U32.TRUNC.NTZ R95, R95 ;  /* 0x0000005f005f7305 */ /* 0x000f22000020f000 */
[----:B---3--:R-:W-:-:S05]  /*0e70*/  FMUL R94, R94, UR7 ;  /* 0x000000075e5e7c20 */ /* 0x008fca0008400000 */
[----:B------:R-:W-:Y:S01]  /*0e80*/  BAR.SYNC.DEFER_BLOCKING 0x0 ;  /* 0x0000000000007b1d */ /* 0x000fe20000010000 */
[----:B------:R-:W-:-:S05]  /*0e90*/  ISETP.GE.AND P0, PT, R10, 0x1, PT ;  /* 0x000000010a00780c */ /* 0x000fca0003f06270 */
[----:B------:R-:W3:Y:S02]  /*0ea0*/  F2I.U32.TRUNC.NTZ R94, R94 ;  /* 0x0000005e005e7305 */ /* 0x000ee4000020f000 */
[----:B------:R-:W2:Y:S01]  /*0eb0*/  S2UR UR36, SR_CTAID.Z ;  /* 0x00000000002479c3 */ /* 0x000ea20000002700 */
[----:B----4-:R-:W-:-:S05]  /*0ec0*/  IADD3 R95, PT, PT, -R95, RZ, RZ ;  /* 0x000000ff5f5f7210 */ /* 0x010fca0007ffe1ff */
[----:B-1----:R-:W-:Y:S01]  /*0ed0*/  IMAD R95, R3, R95, UR5 ;  /* 0x00000005035f7e24 */ /* 0x002fe2000f8e025f */
[----:B---3--:R-:W-:-:S05]  /*0ee0*/  IADD3 R94, PT, PT, -R94, RZ, RZ ;  /* 0x000000ff5e5e7210 */ /* 0x008fca0007ffe1ff */
[----:B--2---:R-:W-:Y:S01]  /*0ef0*/  IMAD R94, R2, R94, UR4 ;  /* 0x00000004025e7e24 */ /* 0x004fe2000f8e025e */
[----:B------:R-:W-:Y:S06]  /*0f00*/  @!P0 BRA `(.L_x_15) ;  /* 0x0000000000b88947 */ /* 0x000fec0003800000 */
[----:B------:R-:W1:Y:S01]  /*0f10*/  LDC.64 R4, c[0x0][0xb18] ;  /* 0x0002c600ff047b82 */ /* 0x000e620000000a00 */
[----:B------:R-:W-:-:S07]  /*0f20*/  ISETP.NE.AND P0, PT, R10, 0x1, PT ;  /* 0x000000010a00780c */ /* 0x000fce0003f05270 */
[----:B------:R-:W2:Y:S08]  /*0f30*/  LDC R9, c[0x0][0xb0c] ;  /* 0x0002c300ff097b82 */ /* 0x000eb00000000800 */
[----:B------:R-:W3:Y:S08]  /*0f40*/  LDC R12, c[0x0][0x370] ;  /* 0x0000dc00ff0c7b82 */ /* 0x000ef00000000800 */
[----:B------:R-:W4:Y:S01]  /*0f50*/  LDC R11, c[0x0][0x374] ;  /* 0x0000dd00ff0b7b82 */ /* 0x000f220000000800 */
[----:B-1----:R-:W-:-:S07]  /*0f60*/  ISETP.NE.AND P1, PT, R4, 0x1, PT ;  /* 0x000000010400780c */ /* 0x002fce0003f25270 */
[----:B------:R-:W3:Y:S01]  /*0f70*/  LDC.64 R6, c[0x0][0xb10] ;  /* 0x0002c400ff067b82 */ /* 0x000ee20000000a00 */
[----:B--2---:R-:W-:-:S07]  /*0f80*/  ISETP.NE.AND P2, PT, R9, 0x1, PT ;  /* 0x000000010900780c */ /* 0x004fce0003f45270 */
[----:B------:R-:W1:Y:S08]  /*0f90*/  LDC R8, c[0x0][0xb20] ;  /* 0x0002c800ff087b82 */ /* 0x000e700000000800 */
[----:B------:R-:W2:Y:S01]  /*0fa0*/  LDC.64 R2, c[0x0][0xb28] ;  /* 0x0002ca00ff027b82 */ /* 0x000ea20000000a00 */
[----:B----4-:R-:W-:-:S04]  /*0fb0*/  IMAD.HI.U32 R13, R11, R5, RZ ;  /* 0x000000050b0d7227 */ /* 0x010fc800078e00ff */
[----:B------:R-:W-:-:S04]  /*0fc0*/  IMAD.HI.U32 R5, R14, R5, RZ ;  /* 0x000000050e057227 */ /* 0x000fc800078e00ff */
[----:B---3--:R-:W-:-:S05]  /*0fd0*/  IMAD.HI.U32 R16, R12, R6, RZ ;  /* 0x000000060c107227 */ /* 0x008fca00078e00ff */
[-C--:B------:R-:W-:Y:S01]  /*0fe0*/  @P2 SHF.R.U32.HI R12, RZ, R7.reuse, R16 ;  /* 0x00000007ff0c2219 */ /* 0x080fe20000011610 */
[----:B------:R-:W-:Y:S01]  /*0ff0*/  IMAD.HI.U32 R16, R15, R6, RZ ;  /* 0x000000060f107227 */ /* 0x000fe200078e00ff */
[-C--:B-1----:R-:W-:Y:S02]  /*1000*/  @P1 SHF.R.U32.HI R11, RZ, R8.reuse, R13 ;  /* 0x00000008ff0b1219 */ /* 0x082fe4000001160d */
[----:B------:R-:W-:Y:S02]  /*1010*/  SHF.R.U32.HI R5, RZ, R8, R5 ;  /* 0x00000008ff057219 */ /* 0x000fe40000011605 */
[----:B------:R-:W-:Y:S02]  /*1020*/  SHF.R.U32.HI R16, RZ, R7, R16 ;  /* 0x00000007ff107219 */ /* 0x000fe40000011610 */
[----:B------:R-:W-:Y:S01]  /*1030*/  SEL R5, R14, R5, !P1 ;  /* 0x000000050e057207 */ /* 0x000fe20004800000 */
[----:B--2---:R-:W-:Y:S01]  /*1040*/  IMAD.HI.U32 R13, R11, R2, RZ ;  /* 0x000000020b0d7227 */ /* 0x004fe200078e00ff */
[----:B------:R-:W-:-:S03]  /*1050*/  SEL R16, R15, R16, !P2 ;  /* 0x000000100f107207 */ /* 0x000fc60005000000 */
[----:B------:R-:W-:Y:S01]  /*1060*/  IMAD.HI.U32 R6, R12, R2, RZ ;  /* 0x000000020c067227 */ /* 0x000fe200078e00ff */
[----:B------:R-:W-:-:S04]  /*1070*/  @P0 SHF.R.U32.HI R11, RZ, R3, R13 ;  /* 0x00000003ff0b0219 */ /* 0x000fc8000001160d */
[----:B------:R-:W-:Y:S01]  /*1080*/  @P0 SHF.R.U32.HI R12, RZ, R3, R6 ;  /* 0x00000003ff0c0219 */ /* 0x000fe20000011606 */
[----:B------:R-:W-:-:S04]  /*1090*/  IMAD R11, R11, R10, RZ ;  /* 0x0000000a0b0b7224 */ /* 0x000fc800078e02ff */
[----:B------:R-:W-:Y:S01]  /*10a0*/  IMAD R6, R12, R10, RZ ;  /* 0x0000000a0c067224 */ /* 0x000fe200078e02ff */
[----:B------:R-:W-:-:S04]  /*10b0*/  ISETP.GE.AND P1, PT, R5, R11, PT ;  /* 0x0000000b0500720c */ /* 0x000fc80003f26270 */
[----:B------:R-:W-:Y:S01]  /*10c0*/  ISETP.GE.OR P1, PT, R16, R6, P1 ;  /* 0x000000061000720c */ /* 0x000fe20000f26670 */
[----:B------:R-:W-:-:S05]  /*10d0*/  IMAD.HI.U32 R6, R5, R2, RZ ;  /* 0x0000000205067227 */ /* 0x000fca00078e00ff */
[----:B------:R-:W-:-:S04]  /*10e0*/  SHF.R.U32.HI R6, RZ, R3, R6 ;  /* 0x00000003ff067219 */ /* 0x000fc80000011606 */
[----:B------:R-:W-:-:S03]  /*10f0*/  SEL R6, R5, R6, !P0 ;  /* 0x0000000605067207 */ /* 0x000fc60004000000 */
[----:B------:R-:W-:Y:S01]  /*1100*/  @!P1 IMAD.HI.U32 R7, R16, R2, RZ ;  /* 0x0000000210079227 */ /* 0x000fe200078e00ff */
[----:B------:R-:W-:-:S04]  /*1110*/  IADD3 R2, PT, PT, -R6, RZ, RZ ;  /* 0x000000ff06027210 */ /* 0x000fc80007ffe1ff */
[----:B------:R-:W-:Y:S01]  /*1120*/  @!P1 SHF.R.U32.HI R3, RZ, R3, R7 ;  /* 0x00000003ff039219 */ /* 0x000fe20000011607 */
[----:B------:R-:W-:Y:S01]  /*1130*/  IMAD R2, R10, R2, R5 ;  /* 0x000000020a027224 */ /* 0x000fe200078e0205 */
[----:B------:R-:W-:Y:S02]  /*1140*/  IADD3 R7, PT, PT, -R5, RZ, RZ ;  /* 0x000000ff05077210 */ /* 0x000fe40007ffe1ff */
[----:B------:R-:W-:-:S03]  /*1150*/  @!P1 SEL R3, R16, R3, !P0 ;  /* 0x0000000310039207 */ /* 0x000fc60004000000 */
[----:B------:R-:W-:Y:S02]  /*1160*/  IMAD R7, R4, R7, R14 ;  /* 0x0000000704077224 */ /* 0x000fe400078e020e */
[--C-:B------:R-:W-:Y:S02]  /*1170*/  @!P1 IMAD.IADD R6, R6, 0x1, -R3.reuse ;  /* 0x0000000106069824 */ /* 0x100fe400078e0a03 */
[----:B------:R-:W-:Y:S01]  /*1180*/  @!P1 IMAD R3, R2, R12, R3 ;  /* 0x0000000c02039224 */ /* 0x000fe200078e0203 */
[----:B------:R-:W-:Y:S01]  /*1190*/  IADD3 R2, PT, PT, -R16, RZ, RZ ;  /* 0x000000ff10027210 */ /* 0x000fe20007ffe1ff */
[----:B------:R-:W-:Y:S02]  /*11a0*/  @!P1 IMAD R5, R6, R10, R16 ;  /* 0x0000000a06059224 */ /* 0x000fe400078e0210 */
[----:B------:R-:W-:Y:S02]  /*11b0*/  @!P1 IMAD.MOV.U32 R16, RZ, RZ, R3 ;  /* 0x000000ffff109224 */ /* 0x000fe400078e0003 */
[----:B------:R-:W-:-:S02]  /*11c0*/  IMAD R2, R9, R2, R15 ;  /* 0x0000000209027224 */ /* 0x000fc400078e020f */
[----:B------:R-:W-:Y:S02]  /*11d0*/  IMAD R14, R5, R4, R7 ;  /* 0x00000004050e7224 */ /* 0x000fe400078e0207 */
[----:B------:R-:W-:Y:S02]  /*11e0*/  IMAD R15, R16, R9, R2 ;  /* 0x00000009100f7224 */ /* 0x000fe400078e0202 */
.L_x_15:
[----:B------:R-:W1:Y:S01]  /*11f0*/  LDCU UR4, c[0x0][0xb30] ;  /* 0x00016600ff0477ac */ /* 0x000e620008000800 */
[----:B------:R-:W2:Y:S08]  /*1200*/  S2UR UR37, SR_CgaCtaId ;  /* 0x00000000002579c3 */ /* 0x000eb00000008800 */
[----:B------:R-:W3:Y:S01]  /*1210*/  LDC R40, c[0x0][0xb24] ;  /* 0x0002c900ff287b82 */ /* 0x000ee20000000800 */
[----:B-1----:R-:W-:-:S09]  /*1220*/  UISETP.NE.AND UP1, UPT, UR4, 0x1, UPT ;  /* 0x000000010400788c */ /* 0x002fd2000bf25270 */
[----:B--2---:R-:W-:Y:S05]  /*1230*/  BRA.U UP1, `(.L_x_16) ;  /* 0x0000000101407547 */ /* 0x004fea000b800000 */
[----:B------:R-:W1:Y:S08]  /*1240*/  LDC.64 R4, c[0x0][0xb10] ;  /* 0x0002c400ff047b82 */ /* 0x000e700000000a00 */
[----:B------:R-:W2:Y:S08]  /*1250*/  LDC.64 R2, c[0x0][0xb18] ;  /* 0x0002c600ff027b82 */ /* 0x000eb00000000a00 */
[----:B------:R-:W4:Y:S08]  /*1260*/  LDC R6, c[0x0][0xb20] ;  /* 0x0002c800ff067b82 */ /* 0x000f300000000800 */
[----:B------:R-:W3:Y:S01]  /*1270*/  LDC R7, c[0x0][0xb0c] ;  /* 0x0002c300ff077b82 */ /* 0x000ee20000000800 */
[----:B-1----:R-:W-:-:S05]  /*1280*/  IMAD.HI.U32 R4, R15, R4, RZ ;  /* 0x000000040f047227 */ /* 0x002fca00078e00ff */
[----:B------:R-:W-:Y:S01]  /*1290*/  SHF.R.U32.HI R4, RZ, R5, R4 ;  /* 0x00000005ff047219 */ /* 0x000fe20000011604 */
[----:B--2---:R-:W-:Y:S01]  /*12a0*/  IMAD.HI.U32 R3, R14, R3, RZ ;  /* 0x000000030e037227 */ /* 0x004fe200078e00ff */
[----:B------:R-:W-:-:S04]  /*12b0*/  ISETP.NE.AND P0, PT, R2, 0x1, PT ;  /* 0x000000010200780c */ /* 0x000fc80003f05270 */
[----:B----4-:R-:W-:-:S04]  /*12c0*/  SHF.R.U32.HI R3, RZ, R6, R3 ;  /* 0x00000006ff037219 */ /* 0x010fc80000011603 */
[----:B------:R-:W-:Y:S02]  /*12d0*/  SEL R3, R14, R3, !P0 ;  /* 0x000000030e037207 */ /* 0x000fe40004000000 */
[----:B---3--:R-:W-:-:S04]  /*12e0*/  ISETP.NE.AND P1, PT, R7, 0x1, PT ;  /* 0x000000010700780c */ /* 0x008fc80003f25270 */
[----:B------:R-:W-:-:S05]  /*12f0*/  SEL R4, R15, R4, !P1 ;  /* 0x000000040f047207 */ /* 0x000fca0004800000 */
[----:B------:R-:W-:Y:S02]  /*1300*/  IMAD.IADD R5, R3, 0x1, -R4 ;  /* 0x0000000103057824 */ /* 0x000fe400078e0a04 */
[----:B------:R-:W-:Y:S02]  /*1310*/  IMAD.IADD R3, R4, 0x1, -R3 ;  /* 0x0000000104037824 */ /* 0x000fe400078e0a03 */
[----:B------:R-:W-:Y:S02]  /*1320*/  IMAD R15, R5, R7, R15 ;  /* 0x00000007050f7224 */ /* 0x000fe400078e020f */
[----:B------:R-:W-:-:S07]  /*1330*/  IMAD R14, R3, R2, R14 ;  /* 0x00000002030e7224 */ /* 0x000fce00078e020e */
.L_x_16:
[----:B------:R-:W-:Y:S01]  /*1340*/  BAR.SYNC.DEFER_BLOCKING 0x0 ;  /* 0x0000000000007b1d */ /* 0x000fe20000010000 */
[----:B------:R-:W-:Y:S01]  /*1350*/  UISETP.NE.AND UP1, UPT, UR8, 0x2, UPT ;  /* 0x000000020800788c */ /* 0x000fe2000bf25270 */
[----:B------:R-:W-:Y:S02]  /*1360*/  ISETP.NE.OR P5, PT, R0, 0x2, !P5 ;  /* 0x000000020000780c */ /* 0x000fe40006fa5670 */
[----:B------:R-:W-:-:S06]  /*1370*/  LOP3.LUT R2, R108, 0x1f, RZ, 0xc0, !PT ;  /* 0x0000001f6c027812 */ /* 0x000fcc00078ec0ff */
[----:B------:R-:W-:Y:S05]  /*1380*/  BRA.U UP1, `(.L_x_17) ;  /* 0x0000001101387547 */ /* 0x000fea000b800000 */
[----:B------:R-:W1:Y:S01]  /*1390*/  LDCU UR13, c[0x0][0x38c] ;  /* 0x00007180ff0d77ac */ /* 0x000e620008000800 */
[----:B------:R-:W2:Y:S01]  /*13a0*/  LDC R8, c[0x0][0x370] ;  /* 0x0000dc00ff087b82 */ /* 0x000ea20000000800 */
[----:B------:R-:W-:Y:S01]  /*13b0*/  PLOP3.LUT P1, PT, PT, PT, UP2, 0x80, 0x8 ;  /* 0x000000000008781c */ /* 0x000fe20003f2f028 */
[----:B------:R-:W-:Y:S01]  /*13c0*/  IMAD.MOV.U32 R17, RZ, RZ, 0x1 ;  /* 0x00000001ff117424 */ /* 0x000fe200078e00ff */
[----:B------:R-:W-:Y:S01]  /*13d0*/  ISETP.EQ.OR P4, PT, R2, RZ, P5 ;  /* 0x000000ff0200720c */ /* 0x000fe20002f82670 */
[----:B------:R-:W-:Y:S01]  /*13e0*/  IMAD.MOV.U32 R16, RZ, RZ, RZ ;  /* 0x000000ffff107224 */ /* 0x000fe200078e00ff */
[----:B------:R-:W-:Y:S02]  /*13f0*/  PLOP3.LUT P1, PT, P1, PT, PT, 0x8, 0x80 ;  /* 0x000000000080781c */ /* 0x000fe40000f2e170 */
[----:B------:R-:W-:Y:S01]  /*1400*/  CS2R R12, SRZ ;  /* 0x00000000000c7805 */ /* 0x000fe2000001ff00 */
[----:B------:R-:W-:Y:S01]  /*1410*/  IMAD.MOV.U32 R11, RZ, RZ, 0x1 ;  /* 0x00000001ff0b7424 */ /* 0x000fe200078e00ff */
[----:B------:R-:W4:Y:S01]  /*1420*/  LDC R0, c[0x0][0x374] ;  /* 0x0000dd00ff007b82 */ /* 0x000f220000000800 */
[----:B------:R-:W2:Y:S01]  /*1430*/  LDCU.64 UR22, c[0x0][0x348] ;  /* 0x00006900ff1677ac */ /* 0x000ea20008000a00 */
[----:B------:R-:W-:Y:S01]  /*1440*/  UMOV UR6, URZ ;  /* 0x000000ff00067c82 */ /* 0x000fe20008000000 */
[----:B-1----:R-:W-:-:S04]  /*1450*/  UIADD3 UR5, UPT, UPT, UR13, 0x3f, URZ ;  /* 0x0000003f0d057890 */ /* 0x002fc8000fffe0ff */
[----:B------:R-:W-:-:S04]  /*1460*/  USHF.R.S32.HI UR4, URZ, 0x1f, UR5 ;  /* 0x0000001fff047899 */ /* 0x000fc80008011405 */
[----:B------:R-:W-:-:S04]  /*1470*/  ULEA.HI UR4, UR4, UR5, URZ, 0x6 ;  /* 0x0000000504047291 */ /* 0x000fc8000f8f30ff */
[----:B------:R-:W-:Y:S02]  /*1480*/  USHF.R.S32.HI UR15, URZ, 0x6, UR4 ;  /* 0x00000006ff0f7899 */ /* 0x000fe40008011404 */
[----:B------:R-:W-:Y:S02]  /*1490*/  UIADD3 UR4, UPT, UPT, UR13, -0x1, URZ ;  /* 0xffffffff0d047890 */ /* 0x000fe4000fffe0ff */
[----:B------:R-:W-:Y:S02]  /*14a0*/  UISETP.LT.U32.AND UP0, UPT, UR15, 0x3, UPT ;  /* 0x000000030f00788c */ /* 0x000fe4000bf01070 */
[----:B------:R-:W-:Y:S02]  /*14b0*/  UISETP.GE.U32.AND UP1, UPT, UR4, -0x7f, UPT ;  /* 0xffffff810400788c */ /* 0x000fe4000bf26070 */
[----:B------:R-:W-:Y:S02]  /*14c0*/  USEL UR14, UR15, 0x3, UP0 ;  /* 0x000000030f0e7887 */ /* 0x000fe40008000000 */
[----:B------:R-:W-:-:S02]  /*14d0*/  UIADD3 UR13, UPT, UPT, UR13, 0x7e, URZ ;  /* 0x0000007e0d0d7890 */ /* 0x000fc4000fffe0ff */
[----:B------:R-:W-:Y:S02]  /*14e0*/  UIADD3 UR5, UPT, UPT, UR14, -0x1, URZ ;  /* 0xffffffff0e057890 */ /* 0x000fe4000fffe0ff */
[----:B------:R-:W-:-:S03]  /*14f0*/  UIADD3 UR7, UPT, UPT, UR15, -UR14, URZ ;  /* 0x8000000e0f077290 */ /* 0x000fc6000fffe0ff */
[----:B------:R-:W-:-:S04]  /*1500*/  @UP1 UIADD3 UR5, UPT, UPT, UR14, URZ, URZ ;  /* 0x000000ff0e051290 */ /* 0x000fc8000fffe0ff */
[----:B--2---:R-:W-:-:S12]  /*1510*/  UIADD3 UR5, UPT, UPT, UR5, 0x1, URZ ;  /* 0x0000000105057890 */ /* 0x004fd8000fffe0ff */
.L_x_35:
[----:B------:R-:W-:Y:S01]  /*1520*/  UISETP.NE.AND UP0, UPT, UR37, URZ, UPT ;  /* 0x000000ff2500728c */ /* 0x000fe2000bf05270 */
[----:B------:R-:W1:Y:S08]  /*1530*/  S2UR UR37, SR_CgaCtaId ;  /* 0x00000000002579c3 */ /* 0x000e700000008800 */
[----:B------:R-:W-:Y:S05]  /*1540*/  BRA.U UP0, `(.L_x_18) ;  /* 0x0000000100347547 */ /* 0x000fea000b800000 */
[----:B------:R-:W2:Y:S01]  /*1550*/  S2R R2, SR_CgaCtaId ;  /* 0x0000000000027919 */ /* 0x000ea20000008800 */
[----:B------:R-:W-:-:S04]  /*1560*/  MOV R3, 0x400 ;  /* 0x0000040000037802 */ /* 0x000fc80000000f00 */
[----:B--2---:R-:W-:Y:S02]  /*1570*/  LEA R2, R2, R3, 0x18 ;  /* 0x0000000302027211 */ /* 0x004fe400078ec0ff */
[----:B------:R-:W-:-:S03]  /*1580*/  SHF.L.U32 R3, R11, 0x1f, RZ ;  /* 0x0000001f0b037819 */ /* 0x000fc600000006ff */
[----:B------:R-:W-:-:S04]  /*1590*/  IMAD R2, R12, 0x8, R2 ;  /* 0x000000080c027824 */ /* 0x000fc800078e0202 */
[----:B------:R-:W2:Y:S02]  /*15a0*/  SYNCS.PHASECHK.TRANS64.TRYWAIT P0, [R2+URZ+0xf0], R3 ;  /* 0x0000f003020075a7 */ /* 0x000ea400080011ff */
[----:B--2---:R-:W-:Y:S05]  /*15b0*/  @!P0 BRA `(.L_x_19) ;  /* 0x0000007800288947 */ /* 0x004fea0003800000 */
.L_x_124:
[----:B------:R-:W-:Y:S01]  /*15c0*/  VIADD R12, R12, 0x1 ;  /* 0x000000010c0c7836 */ /* 0x000fe20000000000 */
[----:B------:R2:W-:Y:S04]  /*15d0*/  SYNCS.ARRIVE.TRANS64.A1T0 RZ, [R2+URZ+0xe0], RZ ;  /* 0x0000e0ff02ff79a7 */ /* 0x0005e800081000ff */
[----:B------:R-:W-:-:S04]  /*15e0*/  ISETP.NE.AND P0, PT, R12, 0x2, PT ;  /* 0x000000020c00780c */ /* 0x000fc80003f05270 */
[----:B------:R-:W-:Y:S02]  /*15f0*/  SEL R12, R12, RZ, P0 ;  /* 0x000000ff0c0c7207 */ /* 0x000fe40000000000 */
[----:B--2---:R-:W-:-:S04]  /*1600*/  SEL R2, RZ, 0x1, P0 ;  /* 0x00000001ff027807 */ /* 0x004fc80000000000 */
[----:B------:R-:W-:-:S07]  /*1610*/  LOP3.LUT R11, R11, R2, RZ, 0x3c, !PT ;  /* 0x000000020b0b7212 */ /* 0x000fce00078e3cff */
.L_x_18:
[----:B------:R-:W-:Y:S01]  /*1620*/  UMOV UR4, 0x400 ;  /* 0x0000040000047882 */ /* 0x000fe20000000000 */
[----:B------:R-:W-:Y:S01]  /*1630*/  SHF.L.U32 R2, R17, 0x1f, RZ ;  /* 0x0000001f11027819 */ /* 0x000fe200000006ff */
[----:B-1----:R-:W-:Y:S01]  /*1640*/  ULEA UR4, UR37, UR4, 0x18 ;  /* 0x0000000425047291 */ /* 0x002fe2000f8ec0ff */
[----:B------:R-:W-:Y:S01]  /*1650*/  R2UR UR35, R15 ;  /* 0x000000000f2372ca */ /* 0x000fe200000e0000 */
[----:B------:R-:W-:Y:S01]  /*1660*/  UISETP.GE.U32.AND UP0, UPT, UR13, 0x7f, UPT ;  /* 0x0000007f0d00788c */ /* 0x000fe2000bf06070 */
[----:B------:R-:W-:Y:S01]  /*1670*/  R2UR UR11, R14 ;  /* 0x000000000e0b72ca */ /* 0x000fe200000e0000 */
[----:B------:R-:W-:Y:S01]  /*1680*/  ULEA UR8, UR6, UR4, 0x3 ;  /* 0x0000000406087291 */ /* 0x000fe2000f8e18ff */
[----:B------:R-:W-:-:S08]  /*1690*/  UMOV UR24, URZ ;  /* 0x000000ff00187c82 */ /* 0x000fd00008000000 */
[----:B------:R1:W2:Y:S01]  /*16a0*/  SYNCS.PHASECHK.TRANS64.TRYWAIT P0, [UR8+0x18], R2 ;  /* 0x00001802ff0075a7 */ /* 0x0002a20008001108 */
[----:B------:R-:W-:Y:S02]  /*16b0*/  USHF.L.U32 UR35, UR35, 0x6, URZ ;  /* 0x0000000623237899 */ /* 0x000fe400080006ff */
[----:B------:R-:W-:Y:S01]  /*16c0*/  USHF.L.U32 UR11, UR11, 0x8, URZ ;  /* 0x000000080b0b7899 */ /* 0x000fe200080006ff */
[----:B------:R-:W-:Y:S11]  /*16d0*/  BRA.U !UP0, `(.L_x_20) ;  /* 0x0000000108a87547 */ /* 0x000ff6000b800000 */
[----:B------:R-:W-:Y:S01]  /*16e0*/  UMOV UR16, URZ ;  /* 0x000000ff00107c82 */ /* 0x000fe20008000000 */
[----:B------:R-:W-:-:S05]  /*16f0*/  UMOV UR17, UR6 ;  /* 0x0000000600117c82 */ /* 0x000fca0008000000 */
.L_x_25:
[----:B-1----:R-:W-:Y:S01]  /*1700*/  ULEA UR33, UR17, UR4, 0x3 ;  /* 0x0000000411217291 */ /* 0x002fe2000f8e18ff */
[----:B--2---:R-:W-:Y:S01]  /*1710*/  @!P5 MOV R3, 0x5000 ;  /* 0x000050000003d802 */ /* 0x004fe20000000f00 */
[----:B--2---:R-:W-:Y:S10]  /*1720*/  @P0 BRA `(.L_x_21) ;  /* 0x00000000000c0947 */ /* 0x004ff40003800000 */
[----:B------:R-:W-:-:S04]  /*1730*/  SHF.L.U32 R4, R17, 0x1f, RZ ;  /* 0x0000001f11047819 */ /* 0x000fc800000006ff */
[----:B------:R-:W2:Y:S02]  /*1740*/  SYNCS.PHASECHK.TRANS64.TRYWAIT P0, [UR33+0x18], R4 ;  /* 0x00001804ff0075a7 */ /* 0x000ea40008001121 */
[----:B--2---:R-:W-:Y:S05]  /*1750*/  @!P0 BRA `(.L_x_22) ;  /* 0x0000007400d48947 */ /* 0x004fea0003800000 */
.L_x_21:
[----:B------:R2:W-:Y:S01]  /*1760*/  @!P5 SYNCS.ARRIVE.TRANS64 RZ, [UR33], R3 ;  /* 0x00000003ffffd9a7 */ /* 0x0005e20008000021 */
[----:B------:R-:W-:Y:S04]  /*1770*/  BSSY.RECONVERGENT B0, `(.L_x_23) ;  /* 0x0000003000007945 */ /* 0x000fe80003800200 */
[----:B------:R-:W-:Y:S05]  /*1780*/  @P4 BRA `(.L_x_24) ;  /* 0x0000000000044947 */ /* 0x000fea0003800000 */
[----:B------:R-:W-:Y:S05]  /*1790*/  BPT.TRAP 0x1 ;  /* 0x000000040000795c */ /* 0x000fea0000300000 */
.L_x_24:
[----:B------:R-:W-:Y:S05]  /*17a0*/  BSYNC.RECONVERGENT B0 ;  /* 0x0000000000007941 */ /* 0x000fea0003800200 */
.L_x_23:
[----:B------:R-:W-:Y:S02]  /*17b0*/  UIADD3 UR6, UPT, UPT, UR17, 0x1, URZ ;  /* 0x0000000111067890 */ /* 0x000fe4000fffe0ff */
[----:B------:R-:W-:Y:S02]  /*17c0*/  ULEA UR32, UR17, UR4, 0xc ;  /* 0x0000000411207291 */ /* 0x000fe4000f8e60ff */
[----:B------:R-:W-:Y:S02]  /*17d0*/  UISETP.NE.AND UP0, UPT, UR6, 0x3, UPT ;  /* 0x000000030600788c */ /* 0x000fe4000bf05270 */
[----:B------:R-:W-:Y:S02]  /*17e0*/  UIADD3 UR26, UP1, UPT, UR22, 0x80, URZ ;  /* 0x00000080161a7890 */ /* 0x000fe4000ff3e0ff */
[----:B------:R-:W-:Y:S02]  /*17f0*/  USEL UR9, URZ, 0x1, UP0 ;  /* 0x00000001ff097887 */ /* 0x000fe40008000000 */
[----:B------:R-:W-:-:S02]  /*1800*/  USEL UR6, UR6, URZ, UP0 ;  /* 0x000000ff06067287 */ /* 0x000fc40008000000 */
[----:B------:R-:W-:Y:S02]  /*1810*/  UIADD3 UR20, UP0, UPT, UR22, 0x180, URZ ;  /* 0x0000018016147890 */ /* 0x000fe4000ff1e0ff */
[----:B------:R-:W-:Y:S01]  /*1820*/  ULEA UR8, UR6, UR4, 0x3 ;  /* 0x0000000406087291 */ /* 0x000fe2000f8e18ff */
[----:B------:R-:W-:Y:S01]  /*1830*/  LOP3.LUT R17, R17, UR9, RZ, 0x3c, !PT ;  /* 0x0000000911117c12 */ /* 0x000fe2000f8e3cff */
[----:B------:R-:W-:Y:S02]  /*1840*/  USHF.L.U32 UR34, UR16, 0x6, URZ ;  /* 0x0000000610227899 */ /* 0x000fe400080006ff */
[----:B------:R-:W-:Y:S01]  /*1850*/  UIADD3.X UR27, UPT, UPT, URZ, UR23, URZ, UP1, !UPT ;  /* 0x00000017ff1b7290 */ /* 0x000fe20008ffe4ff */
[----:B-1----:R-:W-:Y:S01]  /*1860*/  SHF.L.U32 R2, R17, 0x1f, RZ ;  /* 0x0000001f11027819 */ /* 0x002fe200000006ff */
[----:B------:R-:W-:Y:S02]  /*1870*/  UIADD3 UR32, UPT, UPT, UR32, 0x6400, URZ ;  /* 0x0000640020207890 */ /* 0x000fe4000fffe0ff */
[----:B------:R-:W-:Y:S01]  /*1880*/  UIADD3.X UR21, UPT, UPT, URZ, UR23, URZ, UP0, !UPT ;  /* 0x00000017ff157290 */ /* 0x000fe200087fe4ff */
[----:B------:R1:W1:Y:S01]  /*1890*/  SYNCS.PHASECHK.TRANS64.TRYWAIT P0, [UR8+0x18], R2 ;  /* 0x00001802ff0075a7 */ /* 0x0002620008001108 */
[----:B------:R-:W-:Y:S01]  /*18a0*/  ULEA UR8, UR17, UR4, 0xe ;  /* 0x0000000411087291 */ /* 0x000fe2000f8e70ff */
[----:B------:R-:W-:Y:S01]  /*18b0*/  UMOV UR18, 0x0 ;  /* 0x0000000000127882 */ /* 0x000fe20000000000 */
[----:B------:R-:W-:-:S02]  /*18c0*/  UMOV UR19, 0x10000000 ;  /* 0x1000000000137882 */ /* 0x000fc40000000000 */
[----:B------:R-:W-:Y:S01]  /*18d0*/  UIADD3 UR8, UPT, UPT, UR8, 0x9400, URZ ;  /* 0x0000940008087890 */ /* 0x000fe2000fffe0ff */
[----:B------:R1:W-:Y:S01]  /*18e0*/  UTMALDG.3D [UR32], [UR26], desc[UR18] ;  /* 0x000012201a0075b4 */ /* 0x0003e20008011000 */
[----:B------:R-:W-:Y:S01]  /*18f0*/  UMOV UR12, UR36 ;  /* 0x00000024000c7c82 */ /* 0x000fe20008000000 */
[----:B------:R-:W-:Y:S01]  /*1900*/  UMOV UR9, UR33 ;  /* 0x0000002100097c82 */ /* 0x000fe20008000000 */
[----:B------:R-:W-:Y:S01]  /*1910*/  UMOV UR10, UR34 ;  /* 0x00000022000a7c82 */ /* 0x000fe20008000000 */
[----:B------:R-:W-:Y:S01]  /*1920*/  UIADD3 UR16, UPT, UPT, UR16, 0x1, URZ ;  /* 0x0000000110107890 */ /* 0x000fe2000fffe0ff */
[----:B------:R-:W-:Y:S01]  /*1930*/  UMOV UR24, UR5 ;  /* 0x0000000500187c82 */ /* 0x000fe20008000000 */
[----:B------:R-:W-:Y:S02]  /*1940*/  UMOV UR17, UR6 ;  /* 0x0000000600117c82 */ /* 0x000fe40008000000 */
[----:B------:R1:W-:Y:S01]  /*1950*/  UTMALDG.3D [UR8], [UR20], desc[UR18] ;  /* 0x00001208140075b4 */ /* 0x0003e20008011000 */
[----:B------:R-:W-:-:S09]  /*1960*/  UISETP.NE.AND UP0, UPT, UR16, UR5, UPT ;  /* 0x000000051000728c */ /* 0x000fd2000bf05270 */
[----:B------:R-:W-:Y:S05]  /*1970*/  BRA.U UP0, `(.L_x_25) ;  /* 0xfffffffd00607547 */ /* 0x000fea000b83ffff */
.L_x_20:
[----:B-1----:R-:W-:Y:S01]  /*1980*/  ULEA UR8, UR6, UR4, 0x3 ;  /* 0x0000000406087291 */ /* 0x002fe2000f8e18ff */
[----:B------:R-:W-:Y:S01]  /*1990*/  SHF.L.U32 R2, R17, 0x1f, RZ ;  /* 0x0000001f11027819 */ /* 0x000fe200000006ff */
[----:B------:R-:W-:Y:S01]  /*19a0*/  @!P1 SYNCS.ARRIVE.TRANS64.A1T0 RZ, [UR4+0x78], RZ ;  /* 0x000078ffffff99a7 */ /* 0x000fe20008100004 */
[----:B------:R-:W-:-:S06]  /*19b0*/  UISETP.GT.AND UP0, UPT, UR15, UR14, UPT ;  /* 0x0000000e0f00728c */ /* 0x000fcc000bf04270 */
[----:B--2---:R1:W2:Y:S03]  /*19c0*/  SYNCS.PHASECHK.TRANS64.TRYWAIT P0, [UR8+0x18], R2 ;  /* 0x00001802ff0075a7 */ /* 0x0042a60008001108 */
[----:B------:R-:W-:Y:S05]  /*19d0*/  BRA.U !UP0, `(.L_x_26) ;  /* 0x0000000108ac7547 */ /* 0x000fea000b800000 */
[----:B------:R-:W-:Y:S01]  /*19e0*/  UIADD3 UR21, UPT, UPT, UR7, UR24, URZ ;  /* 0x0000001807157290 */ /* 0x000fe2000fffe0ff */
[----:B------:R-:W-:-:S11]  /*19f0*/  UMOV UR25, UR6 ;  /* 0x0000000600197c82 */ /* 0x000fd60008000000 */
.L_x_31:
[----:B-1----:R-:W-:Y:S01]  /*1a00*/  ULEA UR17, UR25, UR4, 0x3 ;  /* 0x0000000419117291 */ /* 0x002fe2000f8e18ff */
[----:B--2---:R-:W-:Y:S01]  /*1a10*/  @!P5 MOV R3, 0x5000 ;  /* 0x000050000003d802 */ /* 0x004fe20000000f00 */
[----:B--2---:R-:W-:Y:S10]  /*1a20*/  @P0 BRA `(.L_x_27) ;  /* 0x00000000000c0947 */ /* 0x004ff40003800000 */
[----:B------:R-:W-:-:S04]  /*1a30*/  SHF.L.U32 R4, R17, 0x1f, RZ ;  /* 0x0000001f11047819 */ /* 0x000fc800000006ff */
[----:B------:R-:W2:Y:S02]  /*1a40*/  SYNCS.PHASECHK.TRANS64.TRYWAIT P0, [UR17+0x18], R4 ;  /* 0x00001804ff0075a7 */ /* 0x000ea40008001111 */
[----:B--2---:R-:W-:Y:S05]  /*1a50*/  @!P0 BRA `(.L_x_28) ;  /* 0x00000074002c8947 */ /* 0x004fea0003800000 */
.L_x_27:
[----:B------:R2:W-:Y:S01]  /*1a60*/  @!P5 SYNCS.ARRIVE.TRANS64 RZ, [UR17], R3 ;  /* 0x00000003ffffd9a7 */ /* 0x0005e20008000011 */
[----:B------:R-:W-:Y:S04]  /*1a70*/  BSSY.RECONVERGENT B0, `(.L_x_29) ;  /* 0x0000003000007945 */ /* 0x000fe80003800200 */
[----:B------:R-:W-:Y:S05]  /*1a80*/  @P4 BRA `(.L_x_30) ;  /* 0x0000000000044947 */ /* 0x000fea0003800000 */
[----:B------:R-:W-:Y:S05]  /*1a90*/  BPT.TRAP 0x1 ;  /* 0x000000040000795c */ /* 0x000fea0000300000 */
.L_x_30:
[----:B------:R-:W-:Y:S05]  /*1aa0*/  BSYNC.RECONVERGENT B0 ;  /* 0x0000000000007941 */ /* 0x000fea0003800200 */
.L_x_29:
        /* <DEDUP_REMOVED lines=10> */
[----:B------:R-:W-:Y:S01]  /*1b50*/  UIADD3 UR16, UPT, UPT, UR16, 0x6400, URZ ;  /* 0x0000640010107890 */ /* 0x000fe2000fffe0ff */
[----:B-1----:R-:W-:Y:S01]  /*1b60*/  SHF.L.U32 R2, R17, 0x1f, RZ ;  /* 0x0000001f11027819 */ /* 0x002fe200000006ff */
[----:B------:R-:W-:Y:S02]  /*1b70*/  UIADD3.X UR31, UPT, UPT, URZ, UR23, URZ, UP1, !UPT ;  /* 0x00000017ff1f7290 */ /* 0x000fe40008ffe4ff */
[----:B------:R-:W-:Y:S01]  /*1b80*/  UIADD3.X UR29, UPT, UPT, URZ, UR23, URZ, UP0, !UPT ;  /* 0x00000017ff1d7290 */ /* 0x000fe200087fe4ff */
[----:B------:R1:W1:Y:S01]  /*1b90*/  SYNCS.PHASECHK.TRANS64.TRYWAIT P0, [UR8+0x18], R2 ;  /* 0x00001802ff0075a7 */ /* 0x0002620008001108 */
[----:B------:R-:W-:Y:S01]  /*1ba0*/  ULEA UR8, UR25, UR4, 0xe ;  /* 0x0000000419087291 */ /* 0x000fe2000f8e70ff */
[----:B------:R-:W-:Y:S01]  /*1bb0*/  UMOV UR26, 0x0 ;  /* 0x00000000001a7882 */ /* 0x000fe20000000000 */
[----:B------:R-:W-:-:S02]  /*1bc0*/  UMOV UR27, 0x10000000 ;  /* 0x10000000001b7882 */ /* 0x000fc40000000000 */
[----:B------:R-:W-:Y:S01]  /*1bd0*/  UIADD3 UR8, UPT, UPT, UR8, 0x9400, URZ ;  /* 0x0000940008087890 */ /* 0x000fe2000fffe0ff */
[----:B------:R-:W-:Y:S01]  /*1be0*/  UMOV UR19, UR35 ;  /* 0x0000002300137c82 */ /* 0x000fe20008000000 */
[----:B------:R-:W-:Y:S01]  /*1bf0*/  UMOV UR20, UR36 ;  /* 0x0000002400147c82 */ /* 0x000fe20008000000 */
[----:B------:R-:W-:Y:S01]  /*1c00*/  UMOV UR12, UR36 ;  /* 0x00000024000c7c82 */ /* 0x000fe20008000000 */
[----:B------:R-:W-:Y:S01]  /*1c10*/  UMOV UR9, UR17 ;  /* 0x0000001100097c82 */ /* 0x000fe20008000000 */
[----:B------:R-:W-:Y:S01]  /*1c20*/  UMOV UR10, UR18 ;  /* 0x00000012000a7c82 */ /* 0x000fe20008000000 */
[----:B------:R1:W-:Y:S01]  /*1c30*/  UTMALDG.3D [UR16], [UR30], desc[UR26] ;  /* 0x00001a101e0075b4 */ /* 0x0003e20008011000 */
[----:B------:R-:W-:Y:S01]  /*1c40*/  UIADD3 UR24, UPT, UPT, UR24, 0x1, URZ ;  /* 0x0000000118187890 */ /* 0x000fe2000fffe0ff */
[----:B------:R-:W-:-:S03]  /*1c50*/  UMOV UR25, UR6 ;  /* 0x0000000600197c82 */ /* 0x000fc60008000000 */
[----:B------:R-:W-:Y:S01]  /*1c60*/  UISETP.NE.AND UP0, UPT, UR24, UR21, UPT ;  /* 0x000000151800728c */ /* 0x000fe2000bf05270 */
[----:B------:R1:W-:Y:S08]  /*1c70*/  UTMALDG.3D [UR8], [UR28], desc[UR26] ;  /* 0x00001a081c0075b4 */ /* 0x0003f00008011000 */
[----:B------:R-:W-:Y:S05]  /*1c80*/  BRA.U UP0, `(.L_x_31) ;  /* 0xfffffffd005c7547 */ /* 0x000fea000b83ffff */
.L_x_26:
[C---:B-1----:R-:W-:Y:S01]  /*1c90*/  LEA R2, R16.reuse, UR4, 0x3 ;  /* 0x0000000410027c11 */ /* 0x042fe2000f8e18ff */
[----:B------:R-:W-:Y:S01]  /*1ca0*/  NOP ;  /* 0x0000000000007918 */ /* 0x000fe20000000000 */
[----:B--2---:R-:W-:Y:S02]  /*1cb0*/  SHF.L.U32 R3, R13, 0x1f, RZ ;  /* 0x0000001f0d037819 */ /* 0x004fe400000006ff */
[----:B------:R-:W-:Y:S02]  /*1cc0*/  LEA R4, R16, UR4, 0x4 ;  /* 0x0000000410047c11 */ /* 0x000fe4000f8e20ff */
[----:B------:R-:W1:Y:S02]  /*1cd0*/  SYNCS.PHASECHK.TRANS64.TRYWAIT P0, [R2+URZ+0x80], R3 ;  /* 0x00008003020075a7 */ /* 0x000e6400080011ff */
[----:B-1----:R-:W-:Y:S05]  /*1ce0*/  @!P0 BRA `(.L_x_32) ;  /* 0x0000007000a08947 */ /* 0x002fea0003800000 */
.L_x_127:
[----:B------:R-:W2:Y:S01]  /*1cf0*/  LDS.128 R4, [R4+0x110] ;  /* 0x0001100004047984 */ /* 0x000ea20000000c00 */
[----:B---3--:R-:W-:Y:S01]  /*1d00*/  ISETP.GE.AND P0, PT, R40, 0x1, PT ;  /* 0x000000012800780c */ /* 0x008fe20003f06270 */
[----:B-1----:R-:W-:Y:S01]  /*1d10*/  VIADD R2, R2, 0x90 ;  /* 0x0000009002027836 */ /* 0x002fe20000000000 */
[----:B------:R-:W-:Y:S01]  /*1d20*/  @!PT LDS RZ, [RZ] ;  /* 0x00000000fffff984 */ /* 0x000fe20000000800 */
[----:B------:R-:W-:Y:S01]  /*1d30*/  @!PT LDS RZ, [RZ] ;  /* 0x00000000fffff984 */ /* 0x000fe20000000800 */
[----:B------:R-:W-:Y:S01]  /*1d40*/  @!PT LDS RZ, [RZ] ;  /* 0x00000000fffff984 */ /* 0x000fe20000000800 */
[----:B------:R-:W-:Y:S01]  /*1d50*/  @!PT LDS RZ, [RZ] ;  /* 0x00000000fffff984 */ /* 0x000fe20000000800 */
[----:B------:R1:W-:Y:S06]  /*1d60*/  MEMBAR.ALL.CTA ;  /* 0x0000000000007992 */ /* 0x0003ec0000008000 */
[----:B-1----:R-:W1:Y:S01]  /*1d70*/  FENCE.VIEW.ASYNC.S ;  /* 0x00000000000073c6 */ /* 0x002e620000000000 */
[----:B------:R-:W-:-:S04]  /*1d80*/  PRMT R2, RZ, 0x654, R2 ;  /* 0x00000654ff027816 */ /* 0x000fc80000000002 */
[----:B-1----:R1:W-:Y:S01]  /*1d90*/  SYNCS.ARRIVE.TRANS64.RED.A1T0 RZ, [R2+URZ], RZ ;  /* 0x000000ff02ff79a7 */ /* 0x0023e200081004ff */
[----:B--2---:R-:W-:-:S13]  /*1da0*/  LOP3.LUT P2, RZ, R6, 0x1, RZ, 0xc0, !PT ;  /* 0x0000000106ff7812 */ /* 0x004fda000784c0ff */
[----:B------:R-:W-:Y:S01]  /*1db0*/  @P2 SHF.R.U32.HI R3, RZ, 0x10, R5 ;  /* 0x00000010ff032819 */ /* 0x000fe20000011605 */
[----:B------:R-:W-:Y:S01]  /*1dc0*/  VOTEU.ANY UP0, P2 ;  /* 0x0000000000ff7886 */ /* 0x000fe20001000100 */
[----:B------:R-:W-:Y:S02]  /*1dd0*/  @P2 MOV R10, R4 ;  /* 0x00000004000a2202 */ /* 0x000fe40000000f00 */
[----:B------:R-:W-:Y:S02]  /*1de0*/  @P2 R2UR.BROADCAST UR8, R3 ;  /* 0x00000000030822ca */ /* 0x000fe400008e0000 */
[----:B------:R-:W-:-:S11]  /*1df0*/  @P2 LOP3.LUT R9, R5, 0xffff, RZ, 0xc0, !PT ;  /* 0x0000ffff05092812 */ /* 0x000fd600078ec0ff */
[----:B------:R-:W-:Y:S01]  /*1e00*/  @UP0 UMOV UR36, UR8 ;  /* 0x0000000800240c82 */ /* 0x000fe20008000000 */
[----:B-1----:R-:W-:Y:S05]  /*1e10*/  @!P0 BRA `(.L_x_33) ;  /* 0x0000000000b88947 */ /* 0x002fea0003800000 */
[----:B------:R-:W4:Y:S01]  /*1e20*/  LDC.64 R4, c[0x0][0xb18] ;  /* 0x0002c600ff047b82 */ /* 0x000f220000000a00 */
[----:B------:R-:W-:-:S07]  /*1e30*/  ISETP.NE.AND P3, PT, R40, 0x1, PT ;  /* 0x000000012800780c */ /* 0x000fce0003f65270 */
[----:B------:R-:W1:Y:S08]  /*1e40*/  LDC.64 R6, c[0x0][0xb10] ;  /* 0x0002c400ff067b82 */ /* 0x000e700000000a00 */
[----:B------:R-:W2:Y:S08]  /*1e50*/  LDC R14, c[0x0][0xb20] ;  /* 0x0002c800ff0e7b82 */ /* 0x000eb00000000800 */
[----:B------:R-:W3:Y:S01]  /*1e60*/  LDC R15, c[0x0][0xb0c] ;  /* 0x0002c300ff0f7b82 */ /* 0x000ee20000000800 */
[----:B----4-:R-:W-:Y:S01]  /*1e70*/  IMAD.HI.U32 R19, R0, R5, RZ ;  /* 0x0000000500137227 */ /* 0x010fe200078e00ff */
[----:B------:R-:W-:-:S03]  /*1e80*/  ISETP.NE.AND P0, PT, R4, 0x1, PT ;  /* 0x000000010400780c */ /* 0x000fc60003f05270 */
[----:B------:R-:W-:-:S03]  /*1e90*/  IMAD.HI.U32 R5, R9, R5, RZ ;  /* 0x0000000509057227 */ /* 0x000fc600078e00ff */
[----:B------:R-:W4:Y:S01]  /*1ea0*/  LDC.64 R2, c[0x0][0xb28] ;  /* 0x0002ca00ff027b82 */ /* 0x000f220000000a00 */
[----:B-1----:R-:W-:-:S04]  /*1eb0*/  IMAD.HI.U32 R20, R8, R6, RZ ;  /* 0x0000000608147227 */ /* 0x002fc800078e00ff */
[----:B------:R-:W-:Y:S01]  /*1ec0*/  IMAD.HI.U32 R21, R10, R6, RZ ;  /* 0x000000060a157227 */ /* 0x000fe200078e00ff */
[----:B------:R-:W-:Y:S02]  /*1ed0*/  SHF.R.U32.HI R20, RZ, R7, R20 ;  /* 0x00000007ff147219 */ /* 0x000fe40000011614 */
[-C--:B--2---:R-:W-:Y:S02]  /*1ee0*/  SHF.R.U32.HI R19, RZ, R14.reuse, R19 ;  /* 0x0000000eff137219 */ /* 0x084fe40000011613 */
[----:B------:R-:W-:Y:S02]  /*1ef0*/  SHF.R.U32.HI R5, RZ, R14, R5 ;  /* 0x0000000eff057219 */ /* 0x000fe40000011605 */
[----:B------:R-:W-:Y:S02]  /*1f00*/  SEL R19, R0, R19, !P0 ;  /* 0x0000001300137207 */ /* 0x000fe40004000000 */
[----:B------:R-:W-:Y:S02]  /*1f10*/  SHF.R.U32.HI R21, RZ, R7, R21 ;  /* 0x00000007ff157219 */ /* 0x000fe40000011615 */
[----:B---3--:R-:W-:-:S02]  /*1f20*/  ISETP.NE.AND P1, PT, R15, 0x1, PT ;  /* 0x000000010f00780c */ /* 0x008fc40003f25270 */
[----:B------:R-:W-:Y:S02]  /*1f30*/  SEL R5, R9, R5, !P0 ;  /* 0x0000000509057207 */ /* 0x000fe40004000000 */
[----:B------:R-:W-:Y:S02]  /*1f40*/  SEL R20, R8, R20, !P1 ;  /* 0x0000001408147207 */ /* 0x000fe40004800000 */
[----:B------:R-:W-:Y:S01]  /*1f50*/  SEL R21, R10, R21, !P1 ;  /* 0x000000150a157207 */ /* 0x000fe20004800000 */
[----:B----4-:R-:W-:-:S04]  /*1f60*/  IMAD.HI.U32 R18, R19, R2, RZ ;  /* 0x0000000213127227 */ /* 0x010fc800078e00ff */
        /* <DEDUP_REMOVED lines=10> */
[----:B------:R-:W-:-:S04]  /*2010*/  @!P0 IMAD.HI.U32 R7, R21, R2, RZ ;  /* 0x0000000215078227 */ /* 0x000fc800078e00ff */
[----:B------:R-:W-:Y:S01]  /*2020*/  IMAD.MOV R2, RZ, RZ, -R6 ;  /* 0x000000ffff027224 */ /* 0x000fe200078e0a06 */
[----:B------:R-:W-:Y:S02]  /*2030*/  @!P0 SHF.R.U32.HI R3, RZ, R3, R7 ;  /* 0x00000003ff038219 */ /* 0x000fe40000011607 */
[----:B------:R-:W-:Y:S01]  /*2040*/  IADD3 R7, PT, PT, -R5, RZ, RZ ;  /* 0x000000ff05077210 */ /* 0x000fe20007ffe1ff */
[----:B------:R-:W-:Y:S01]  /*2050*/  IMAD R2, R40, R2, R5 ;  /* 0x0000000228027224 */ /* 0x000fe200078e0205 */
        /* <DEDUP_REMOVED lines=10> */
.L_x_33:
[----:B------:R-:W1:Y:S02]  /*2100*/  LDCU UR8, c[0x0][0xb30] ;  /* 0x00016600ff0877ac */ /* 0x000e640008000800 */
[----:B-1----:R-:W-:-:S09]  /*2110*/  UISETP.NE.AND UP0, UPT, UR8, 0x1, UPT ;  /* 0x000000010800788c */ /* 0x002fd2000bf05270 */
[----:B------:R-:W-:Y:S05]  /*2120*/  BRA.U UP0, `(.L_x_34) ;  /* 0x0000000100407547 */ /* 0x000fea000b800000 */
[----:B------:R-:W1:Y:S08]  /*2130*/  LDC.64 R4, c[0x0][0xb10] ;  /* 0x0002c400ff047b82 */ /* 0x000e700000000a00 */
[----:B------:R-:W2:Y:S08]  /*2140*/  LDC.64 R2, c[0x0][0xb18] ;  /* 0x0002c600ff027b82 */ /* 0x000eb00000000a00 */
[----:B------:R-:W3:Y:S08]  /*2150*/  LDC R6, c[0x0][0xb20] ;  /* 0x0002c800ff067b82 */ /* 0x000ef00000000800 */
[----:B------:R-:W4:Y:S01]  /*2160*/  LDC R7, c[0x0][0xb0c] ;  /* 0x0002c300ff077b82 */ /* 0x000f220000000800 */
[----:B-1----:R-:W-:-:S05]  /*2170*/  IMAD.HI.U32 R4, R10, R4, RZ ;  /* 0x000000040a047227 */ /* 0x002fca00078e00ff */
[----:B------:R-:W-:Y:S01]  /*2180*/  SHF.R.U32.HI R4, RZ, R5, R4 ;  /* 0x00000005ff047219 */ /* 0x000fe20000011604 */
[----:B--2---:R-:W-:Y:S01]  /*2190*/  IMAD.HI.U32 R3, R9, R3, RZ ;  /* 0x0000000309037227 */ /* 0x004fe200078e00ff */
[----:B------:R-:W-:-:S04]  /*21a0*/  ISETP.NE.AND P0, PT, R2, 0x1, PT ;  /* 0x000000010200780c */ /* 0x000fc80003f05270 */
[----:B---3--:R-:W-:-:S04]  /*21b0*/  SHF.R.U32.HI R3, RZ, R6, R3 ;  /* 0x00000006ff037219 */ /* 0x008fc80000011603 */
[----:B------:R-:W-:Y:S02]  /*21c0*/  SEL R3, R9, R3, !P0 ;  /* 0x0000000309037207 */ /* 0x000fe40004000000 */
[----:B----4-:R-:W-:-:S04]  /*21d0*/  ISETP.NE.AND P1, PT, R7, 0x1, PT ;  /* 0x000000010700780c */ /* 0x010fc80003f25270 */
[----:B------:R-:W-:-:S05]  /*21e0*/  SEL R4, R10, R4, !P1 ;  /* 0x000000040a047207 */ /* 0x000fca0004800000 */
[----:B------:R-:W-:Y:S02]  /*21f0*/  IMAD.IADD R5, R3, 0x1, -R4 ;  /* 0x0000000103057824 */ /* 0x000fe400078e0a04 */
[----:B------:R-:W-:Y:S02]  /*2200*/  IMAD.IADD R3, R4, 0x1, -R3 ;  /* 0x0000000104037824 */ /* 0x000fe400078e0a03 */
[----:B------:R-:W-:Y:S02]  /*2210*/  IMAD R10, R5, R7, R10 ;  /* 0x00000007050a7224 */ /* 0x000fe400078e020a */
[----:B------:R-:W-:-:S07]  /*2220*/  IMAD R9, R3, R2, R9 ;  /* 0x0000000203097224 */ /* 0x000fce00078e0209 */
.L_x_34:
[----:B------:R-:W-:Y:S01]  /*2230*/  VIADD R16, R16, 0x1 ;  /* 0x0000000110107836 */ /* 0x000fe20000000000 */
[----:B------:R-:W-:Y:S01]  /*2240*/  PLOP3.LUT P1, PT, PT, PT, PT, 0x80, 0x8 ;  /* 0x000000000008781c */ /* 0x000fe20003f2f070 */
[----:B------:R-:W-:Y:S02]  /*2250*/  IMAD.IADD R15, R10, 0x1, R95 ;  /* 0x000000010a0f7824 */ /* 0x000fe400078e025f */
[----:B------:R-:W-:Y:S01]  /*2260*/  IMAD.IADD R14, R9, 0x1, R94 ;  /* 0x00000001090e7824 */ /* 0x000fe200078e025e */
[----:B------:R-:W-:-:S04]  /*2270*/  ISETP.NE.AND P0, PT, R16, 0x2, PT ;  /* 0x000000021000780c */ /* 0x000fc80003f05270 */
[----:B------:R-:W-:Y:S02]  /*2280*/  SEL R2, RZ, 0x1, P0 ;  /* 0x00000001ff027807 */ /* 0x000fe40000000000 */
[----:B------:R-:W-:Y:S02]  /*2290*/  SEL R16, R16, RZ, P0 ;  /* 0x000000ff10107207 */ /* 0x000fe40000000000 */
[----:B------:R-:W-:Y:S01]  /*22a0*/  LOP3.LUT R13, R13, R2, RZ, 0x3c, !PT ;  /* 0x000000020d0d7212 */ /* 0x000fe200078e3cff */
[----:B------:R-:W-:Y:S06]  /*22b0*/  @P2 BRA `(.L_x_35) ;  /* 0xfffffff000982947 */ /* 0x000fec000383ffff */
[----:B------:R-:W-:Y:S01]  /*22c0*/  UIADD3 UR4, UPT, UPT, UR4, 0x18, URZ ;  /* 0x0000001804047890 */ /* 0x000fe2000fffe0ff */
[----:B------:R-:W-:-:S03]  /*22d0*/  SHF.L.U32 R2, R17, 0x1f, RZ ;  /* 0x0000001f11027819 */ /* 0x000fc600000006ff */
[----:B------:R-:W-:-:S09]  /*22e0*/  ULEA UR5, UR6, UR4, 0x3 ;  /* 0x0000000406057291 */ /* 0x000fd2000f8e18ff */
[----:B------:R-:W1:Y:S02]  /*22f0*/  SYNCS.PHASECHK.TRANS64.TRYWAIT P0, [UR5], R2 ;  /* 0x00000002ff0075a7 */ /* 0x000e640008001105 */
[----:B-1----:R-:W-:Y:S05]  /*2300*/  @!P0 BRA `(.L_x_36) ;  /* 0x0000006c002c8947 */ /* 0x002fea0003800000 */
.L_x_129:
[----:B------:R-:W-:-:S04]  /*2310*/  UIADD3 UR6, UPT, UPT, UR6, 0x1, URZ ;  /* 0x0000000106067890 */ /* 0x000fc8000fffe0ff */
[----:B------:R-:W-:-:S04]  /*2320*/  UISETP.NE.AND UP0, UPT, UR6, 0x3, UPT ;  /* 0x000000030600788c */ /* 0x000fc8000bf05270 */
[----:B------:R-:W-:Y:S02]  /*2330*/  USEL UR7, URZ, 0x1, UP0 ;  /* 0x00000001ff077887 */ /* 0x000fe40008000000 */
[----:B------:R-:W-:-:S04]  /*2340*/  USEL UR6, UR6, URZ, UP0 ;  /* 0x000000ff06067287 */ /* 0x000fc80008000000 */
[----:B------:R-:W-:Y:S01]  /*2350*/  ULEA UR5, UR6, UR4, 0x3 ;  /* 0x0000000406057291 */ /* 0x000fe2000f8e18ff */
[----:B------:R-:W-:-:S04]  /*2360*/  LOP3.LUT R17, R17, UR7, RZ, 0x3c, !PT ;  /* 0x0000000711117c12 */ /* 0x000fc8000f8e3cff */
[----:B-1----:R-:W-:-:S04]  /*2370*/  SHF.L.U32 R2, R17, 0x1f, RZ ;  /* 0x0000001f11027819 */ /* 0x002fc800000006ff */
[----:B------:R-:W1:Y:S02]  /*2380*/  SYNCS.PHASECHK.TRANS64.TRYWAIT P0, [UR5], R2 ;  /* 0x00000002ff0075a7 */ /* 0x000e640008001105 */
[----:B-1----:R-:W-:Y:S05]  /*2390*/  @!P0 BRA `(.L_x_37) ;  /* 0x0000006c00208947 */ /* 0x002fea0003800000 */
.L_x_131:
[----:B------:R-:W-:-:S04]  /*23a0*/  UIADD3 UR6, UPT, UPT, UR6, 0x1, URZ ;  /* 0x0000000106067890 */ /* 0x000fc8000fffe0ff */
[----:B------:R-:W-:-:S04]  /*23b0*/  UISETP.NE.AND UP0, UPT, UR6, 0x3, UPT ;  /* 0x000000030600788c */ /* 0x000fc8000bf05270 */
[----:B------:R-:W-:Y:S02]  /*23c0*/  USEL UR5, URZ, 0x1, UP0 ;  /* 0x00000001ff057887 */ /* 0x000fe40008000000 */
[----:B------:R-:W-:-:S04]  /*23d0*/  USEL UR6, UR6, URZ, UP0 ;  /* 0x000000ff06067287 */ /* 0x000fc80008000000 */
[----:B------:R-:W-:Y:S01]  /*23e0*/  ULEA UR6, UR6, UR4, 0x3 ;  /* 0x0000000406067291 */ /* 0x000fe2000f8e18ff */
[----:B-1----:R-:W-:-:S04]  /*23f0*/  LOP3.LUT R2, R17, UR5, RZ, 0x3c, !PT ;  /* 0x0000000511027c12 */ /* 0x002fc8000f8e3cff */
[----:B------:R-:W-:Y:S01]  /*2400*/  SHF.L.U32 R2, R2, 0x1f, RZ ;  /* 0x0000001f02027819 */ /* 0x000fe200000006ff */
[----:B----4-:R-:W-:-:S07]  /*2410*/  IMAD.U32 R0, RZ, RZ, UR6 ;  /* 0x00000006ff007e24 */ /* 0x010fce000f8e00ff */
.L_x_38:
[----:B-1----:R1:W2:Y:S02]  /*2420*/  SYNCS.PHASECHK.TRANS64.TRYWAIT P0, [R0+URZ], R2 ;  /* 0x00000002000075a7 */ /* 0x0022a400080011ff */
[----:B--2---:R-:W-:Y:S05]  /*2430*/  @!P0 NANOSLEEP.SYNCS 0x989680 ;  /* 0x009896800000895d */ /* 0x004fea0003900000 */
[----:B------:R-:W2:Y:S02]  /*2440*/  @!P0 SYNCS.PHASECHK.TRANS64 P0, [R0+URZ], R2 ;  /* 0x00000002000085a7 */ /* 0x000ea400080010ff */
[----:B--2---:R-:W-:Y:S05]  /*2450*/  @P0 EXIT ;  /* 0x000000000000094d */ /* 0x004fea0003800000 */
[----:B------:R-:W-:Y:S05]  /*2460*/  BRA `(.L_x_38) ;  /* 0xfffffffc00ec7947 */ /* 0x000fea000383ffff */
.L_x_17:
[----:B------:R-:W-:-:S04]  /*2470*/  UISETP.NE.AND UP1, UPT, UR37, URZ, UPT ;  /* 0x000000ff2500728c */ /* 0x000fc8000bf25270 */
[----:B------:R-:W-:-:S09]  /*2480*/  UISETP.NE.OR UP1, UPT, UR8, 0x1, UP1 ;  /* 0x000000010800788c */ /* 0x000fd20008f25670 */
[----:B------:R-:W-:Y:S05]  /*2490*/  BRA.U UP1, `(.L_x_39) ;  /* 0x0000000501487547 */ /* 0x000fea000b800000 */
[----:B------:R-:W-:Y:S01]  /*24a0*/  ISETP.NE.AND P2, PT, R2, RZ, PT ;  /* 0x000000ff0200720c */ /* 0x000fe20003f45270 */
[----:B------:R-:W-:Y:S01]  /*24b0*/  IMAD.MOV.U32 R12, RZ, RZ, 0x1 ;  /* 0x00000001ff0c7424 */ /* 0x000fe200078e00ff */
[----:B------:R-:W-:Y:S02]  /*24c0*/  CS2R R10, SRZ ;  /* 0x00000000000a7805 */ /* 0x000fe4000001ff00 */
[----:B------:R-:W-:Y:S01]  /*24d0*/  CS2R R8, SRZ ;  /* 0x0000000000087805 */ /* 0x000fe2000001ff00 */
[----:B------:R-:W-:Y:S01]  /*24e0*/  UMOV UR4, 0x400 ;  /* 0x0000040000047882 */ /* 0x000fe20000000000 */
[----:B------:R-:W-:Y:S01]  /*24f0*/  UMOV UR6, URZ ;  /* 0x000000ff00067c82 */ /* 0x000fe20008000000 */
[----:B------:R-:W-:-:S12]  /*2500*/  ULEA UR37, UR37, UR4, 0x18 ;  /* 0x0000000425257291 */ /* 0x000fd8000f8ec0ff */
.L_x_43:
[----:B------:R-:W-:Y:S02]  /*2510*/  LEA R0, R8, UR37, 0x3 ;  /* 0x0000002508007c11 */ /* 0x000fe4000f8e18ff */
[----:B------:R-:W-:-:S03]  /*2520*/  SHF.L.U32 R4, R9, 0x1f, RZ ;  /* 0x0000001f09047819 */ /* 0x000fc600000006ff */
[----:B------:R-:W-:Y:S01]  /*2530*/  VIADD R5, R0, 0xf0 ;  /* 0x000000f000057836 */ /* 0x000fe20000000000 */
[----:B------:R-:W1:Y:S02]  /*2540*/  SYNCS.PHASECHK.TRANS64.TRYWAIT P0, [R0+URZ+0xe0], R4 ;  /* 0x0000e004000075a7 */ /* 0x000e6400080011ff */
[----:B-1----:R-:W-:Y:S05]  /*2550*/  @!P0 BRA `(.L_x_40) ;  /* 0x0000006800c88947 */ /* 0x002fea0003800000 */
.L_x_132:
[----:B------:R-:W-:Y:S01]  /*2560*/  ULEA UR5, UR6, UR37, 0x3 ;  /* 0x0000002506057291 */ /* 0x000fe2000f8e18ff */
[----:B-1----:R-:W-:Y:S01]  /*2570*/  PRMT R0, RZ, 0x654, R5 ;  /* 0x00000654ff007816 */ /* 0x002fe20000000005 */
[----:B------:R-:W-:Y:S01]  /*2580*/  @!P2 IMAD.MOV.U32 R4, RZ, RZ, 0x10 ;  /* 0x00000010ff04a424 */ /* 0x000fe200078e00ff */
[----:B------:R-:W-:Y:S01]  /*2590*/  SHF.L.U32 R5, R12, 0x1f, RZ ;  /* 0x0000001f0c057819 */ /* 0x000fe200000006ff */
[----:B------:R-:W-:Y:S01]  /*25a0*/  UIADD3 UR4, UPT, UPT, UR5, 0x80, URZ ;  /* 0x0000008005047890 */ /* 0x000fe2000fffe0ff */
[----:B------:R1:W-:Y:S05]  /*25b0*/  SYNCS.ARRIVE.TRANS64.RED.A1T0 RZ, [R0+URZ], RZ ;  /* 0x000000ff00ff79a7 */ /* 0x0003ea00081004ff */
[----:B------:R-:W-:Y:S01]  /*25c0*/  IMAD.U32 R6, RZ, RZ, UR4 ;  /* 0x00000004ff067e24 */ /* 0x000fe2000f8e00ff */
[----:B------:R-:W2:Y:S04]  /*25d0*/  SYNCS.PHASECHK.TRANS64.TRYWAIT P0, [UR5+0x90], R5 ;  /* 0x00009005ff0075a7 */ /* 0x000ea80008001105 */
[----:B------:R-:W-:Y:S01]  /*25e0*/  PRMT R6, R2, 0x654, R6 ;  /* 0x0000065402067816 */ /* 0x000fe20000000006 */
[----:B-12---:R-:W-:Y:S06]  /*25f0*/  @!P0 BRA `(.L_x_41) ;  /* 0x0000006800b48947 */ /* 0x006fec0003800000 */
.L_x_134:
[----:B------:R-:W-:Y:S01]  /*2600*/  ULEA UR4, UR6, UR37, 0x4 ;  /* 0x0000002506047291 */ /* 0x000fe2000f8e20ff */
[----:B------:R-:W-:Y:S01]  /*2610*/  SEL R3, R6, R3, !P2 ;  /* 0x0000000306037207 */ /* 0x000fe20005000000 */
[----:B------:R-:W-:Y:S01]  /*2620*/  UIADD3 UR5, UPT, UPT, UR5, 0x80, URZ ;  /* 0x0000008005057890 */ /* 0x000fe2000fffe0ff */
[----:B-1----:R-:W-:Y:S01]  /*2630*/  LEA R0, R11, UR37, 0x3 ;  /* 0x000000250b007c11 */ /* 0x002fe2000f8e18ff */
[----:B------:R-:W-:Y:S01]  /*2640*/  UIADD3 UR4, UPT, UPT, UR4, 0x110, URZ ;  /* 0x0000011004047890 */ /* 0x000fe2000fffe0ff */
[----:B------:R1:W-:Y:S01]  /*2650*/  @!P2 SYNCS.ARRIVE.TRANS64.RED RZ, [R3+URZ], R4 ;  /* 0x0000000403ffa9a7 */ /* 0x0003e200080004ff */
[----:B------:R-:W-:Y:S01]  /*2660*/  UIADD3 UR6, UPT, UPT, UR6, 0x1, URZ ;  /* 0x0000000106067890 */ /* 0x000fe2000fffe0ff */
[----:B------:R-:W-:-:S03]  /*2670*/  VIADD R8, R8, 0x1 ;  /* 0x0000000108087836 */ /* 0x000fc60000000000 */
[----:B------:R-:W-:Y:S02]  /*2680*/  UISETP.NE.AND UP0, UPT, UR6, 0x2, UPT ;  /* 0x000000020600788c */ /* 0x000fe4000bf05270 */
[----:B------:R-:W-:Y:S01]  /*2690*/  ISETP.NE.AND P0, PT, R8, 0x2, PT ;  /* 0x000000020800780c */ /* 0x000fe20003f05270 */
[----:B------:R-:W-:Y:S06]  /*26a0*/  UGETNEXTWORKID.BROADCAST [UR4], [UR5] ;  /* 0x00000000040073ca */ /* 0x000fec0008000100 */
[----:B------:R-:W-:Y:S02]  /*26b0*/  USEL UR4, URZ, 0x1, UP0 ;  /* 0x00000001ff047887 */ /* 0x000fe40008000000 */
[----:B------:R-:W-:-:S04]  /*26c0*/  USEL UR6, UR6, URZ, UP0 ;  /* 0x000000ff06067287 */ /* 0x000fc80008000000 */
[----:B------:R-:W-:Y:S02]  /*26d0*/  LOP3.LUT R12, R12, UR4, RZ, 0x3c, !PT ;  /* 0x000000040c0c7c12 */ /* 0x000fe4000f8e3cff */
[----:B-1----:R-:W-:-:S04]  /*26e0*/  SHF.L.U32 R4, R10, 0x1f, RZ ;  /* 0x0000001f0a047819 */ /* 0x002fc800000006ff */
[----:B------:R-:W1:Y:S02]  /*26f0*/  SYNCS.PHASECHK.TRANS64.TRYWAIT P1, [R0+URZ+0x80], R4 ;  /* 0x00008004000075a7 */ /* 0x000e6400080211ff */
[----:B-1----:R-:W-:Y:S05]  /*2700*/  @!P1 BRA `(.L_x_42) ;  /* 0x0000006800889947 */ /* 0x002fea0003800000 */
.L_x_135:
[C---:B-1----:R-:W-:Y:S01]  /*2710*/  LEA R4, R11.reuse, UR37, 0x4 ;  /* 0x000000250b047c11 */ /* 0x042fe2000f8e20ff */
[----:B------:R-:W-:Y:S01]  /*2720*/  VIADD R0, R0, 0x90 ;  /* 0x0000009000007836 */ /* 0x000fe20000000000 */
[----:B------:R-:W-:Y:S01]  /*2730*/  SEL R8, R8, RZ, P0 ;  /* 0x000000ff08087207 */ /* 0x000fe20000000000 */
[----:B------:R-:W-:-:S03]  /*2740*/  VIADD R11, R11, 0x1 ;  /* 0x000000010b0b7836 */ /* 0x000fc60000000000 */
[----:B------:R-:W1:Y:S01]  /*2750*/  LDS.128 R4, [R4+0x110] ;  /* 0x0001100004047984 */ /* 0x000e620000000c00 */
[----:B------:R-:W-:Y:S02]  /*2760*/  PRMT R0, RZ, 0x654, R0 ;  /* 0x00000654ff007816 */ /* 0x000fe40000000000 */
[C---:B------:R-:W-:Y:S01]  /*2770*/  ISETP.NE.AND P1, PT, R11.reuse, 0x2, PT ;  /* 0x000000020b00780c */ /* 0x040fe20003f25270 */
[----:B------:R-:W-:Y:S01]  /*2780*/  @!PT LDS RZ, [RZ] ;  /* 0x00000000fffff984 */ /* 0x000fe20000000800 */
[----:B------:R-:W-:Y:S01]  /*2790*/  @!PT LDS RZ, [RZ] ;  /* 0x00000000fffff984 */ /* 0x000fe20000000800 */
[----:B------:R-:W-:Y:S01]  /*27a0*/  @!PT LDS RZ, [RZ] ;  /* 0x00000000fffff984 */ /* 0x000fe20000000800 */
[----:B------:R-:W-:Y:S01]  /*27b0*/  @!PT LDS RZ, [RZ] ;  /* 0x00000000fffff984 */ /* 0x000fe20000000800 */
[----:B------:R2:W-:Y:S06]  /*27c0*/  MEMBAR.ALL.CTA ;  /* 0x0000000000007992 */ /* 0x0005ec0000008000 */
[----:B--2---:R-:W2:Y:S01]  /*27d0*/  FENCE.VIEW.ASYNC.S ;  /* 0x00000000000073c6 */ /* 0x004ea20000000000 */
[----:B------:R-:W-:Y:S01]  /*27e0*/  SEL R11, R11, RZ, P1 ;  /* 0x000000ff0b0b7207 */ /* 0x000fe20000800000 */
[----:B--2---:R2:W-:Y:S01]  /*27f0*/  SYNCS.ARRIVE.TRANS64.RED.A1T0 RZ, [R0+URZ], RZ ;  /* 0x000000ff00ff79a7 */ /* 0x0045e200081004ff */
[----:B-1----:R-:W-:-:S02]  /*2800*/  LOP3.LUT P3, RZ, R6, 0x1, RZ, 0xc0, !PT ;  /* 0x0000000106ff7812 */ /* 0x002fc4000786c0ff */
[----:B------:R-:W-:-:S04]  /*2810*/  SEL R4, RZ, 0x1, P1 ;  /* 0x00000001ff047807 */ /* 0x000fc80000800000 */
[----:B------:R-:W-:Y:S02]  /*2820*/  LOP3.LUT R10, R10, R4, RZ, 0x3c, !PT ;  /* 0x000000040a0a7212 */ /* 0x000fe400078e3cff */
[----:B--2---:R-:W-:-:S04]  /*2830*/  SEL R0, RZ, 0x1, P0 ;  /* 0x00000001ff007807 */ /* 0x004fc80000000000 */
[----:B------:R-:W-:Y:S01]  /*2840*/  LOP3.LUT R9, R9, R0, RZ, 0x3c, !PT ;  /* 0x0000000009097212 */ /* 0x000fe200078e3cff */
[----:B------:R-:W-:Y:S06]  /*2850*/  @P3 BRA `(.L_x_43) ;  /* 0xfffffffc002c3947 */ /* 0x000fec000383ffff */
[----:B------:R-:W-:Y:S01]  /*2860*/  ULEA UR5, UR6, UR37, 0x3 ;  /* 0x0000002506057291 */ /* 0x000fe2000f8e18ff */
[----:B------:R-:W-:-:S08]  /*2870*/  SHF.L.U32 R2, R12, 0x1f, RZ ;  /* 0x0000001f0c027819 */ /* 0x000fd000000006ff */
[----:B------:R-:W1:Y:S02]  /*2880*/  SYNCS.PHASECHK.TRANS64 P0, [UR5+0x90], R2 ;  /* 0x00009002ff0075a7 */ /* 0x000e640008001005 */
[----:B-1----:R-:W-:Y:S05]  /*2890*/  @P0 BRA `(.L_x_44) ;  /* 0x0000000000080947 */ /* 0x002fea0003800000 */
[----:B------:R-:W1:Y:S02]  /*28a0*/  SYNCS.PHASECHK.TRANS64.TRYWAIT P0, [UR5+0x90], R2 ;  /* 0x00009002ff0075a7 */ /* 0x000e640008001105 */
[----:B-1----:R-:W-:Y:S05]  /*28b0*/  @!P0 BRA `(.L_x_45) ;  /* 0x0000006800308947 */ /* 0x002fea0003800000 */
.L_x_44:
[----:B------:R-:W-:-:S04]  /*28c0*/  UIADD3 UR4, UPT, UPT, UR6, 0x1, URZ ;  /* 0x0000000106047890 */ /* 0x000fc8000fffe0ff */
[----:B------:R-:W-:-:S04]  /*28d0*/  UISETP.NE.AND UP0, UPT, UR4, 0x2, UPT ;  /* 0x000000020400788c */ /* 0x000fc8000bf05270 */
[----:B------:R-:W-:Y:S02]  /*28e0*/  USEL UR7, URZ, 0x1, UP0 ;  /* 0x00000001ff077887 */ /* 0x000fe40008000000 */
[----:B------:R-:W-:-:S04]  /*28f0*/  USEL UR4, UR4, URZ, UP0 ;  /* 0x000000ff04047287 */ /* 0x000fc80008000000 */
[----:B------:R-:W-:Y:S01]  /*2900*/  ULEA UR4, UR4, UR37, 0x3 ;  /* 0x0000002504047291 */ /* 0x000fe2000f8e18ff */
[----:B-1----:R-:W-:-:S04]  /*2910*/  LOP3.LUT R2, R12, UR7, RZ, 0x3c, !PT ;  /* 0x000000070c027c12 */ /* 0x002fc8000f8e3cff */
[----:B------:R-:W-:-:S04]  /*2920*/  SHF.L.U32 R0, R2, 0x1f, RZ ;  /* 0x0000001f02007819 */ /* 0x000fc800000006ff */
[----:B------:R-:W1:Y:S02]  /*2930*/  SYNCS.PHASECHK.TRANS64 P0, [UR4+0x90], R0 ;  /* 0x00009000ff0075a7 */ /* 0x000e640008001004 */
[----:B-1----:R-:W-:Y:S05]  /*2940*/  @P0 EXIT ;  /* 0x000000000000094d */ /* 0x002fea0003800000 */
[----:B------:R-:W-:Y:S02]  /*2950*/  SHF.L.U32 R2, R2, 0x1f, RZ ;  /* 0x0000001f02027819 */ /* 0x000fe400000006ff */
[----:B------:R-:W-:-:S07]  /*2960*/  MOV R0, UR4 ;  /* 0x0000000400007c02 */ /* 0x000fce0008000f00 */
.L_x_46:
[----:B-1----:R1:W2:Y:S02]  /*2970*/  SYNCS.PHASECHK.TRANS64.TRYWAIT P0, [R0+URZ+0x90], R2 ;  /* 0x00009002000075a7 */ /* 0x0022a400080011ff */
[----:B--2---:R-:W-:Y:S05]  /*2980*/  @!P0 NANOSLEEP.SYNCS 0x989680 ;  /* 0x009896800000895d */ /* 0x004fea0003900000 */
[----:B------:R-:W2:Y:S02]  /*2990*/  @!P0 SYNCS.PHASECHK.TRANS64 P0, [R0+URZ+0x90], R2 ;  /* 0x00009002000085a7 */ /* 0x000ea400080010ff */
[----:B--2---:R-:W-:Y:S05]  /*29a0*/  @P0 EXIT ;  /* 0x000000000000094d */ /* 0x004fea0003800000 */
[----:B------:R-:W-:Y:S05]  /*29b0*/  BRA `(.L_x_46) ;  /* 0xfffffffc00ec7947 */ /* 0x000fea000383ffff */
.L_x_39:
[----:B------:R-:W-:-:S09]  /*29c0*/  UISETP.NE.AND UP1, UPT, UR8, URZ, UPT ;  /* 0x000000ff0800728c */ /* 0x000fd2000bf25270 */
[----:B------:R-:W-:Y:S05]  /*29d0*/  BRA.U UP1, `(.L_x_47) ;  /* 0x0000000d01947547 */ /* 0x000fea000b800000 */
[----:B------:R-:W-:Y:S01]  /*29e0*/  UMOV UR4, 0x40 ;  /* 0x0000004000047882 */ /* 0x000fe20000000000 */
[----:B------:R-:W-:Y:S01]  /*29f0*/  NOP ;  /* 0x0000000000007918 */ /* 0x000fe20000000000 */
[----:B------:R-:W-:Y:S01]  /*2a00*/  ULEA UR4, UR37, UR4, 0x18 ;  /* 0x0000000425047291 */ /* 0x000fe2000f8ec0ff */
[----:B------:R-:W-:Y:S02]  /*2a10*/  UMOV UR5, 0x400 ;  /* 0x0000040000057882 */ /* 0x000fe40000000000 */
[----:B------:R-:W-:-:S06]  /*2a20*/  ULEA UR37, UR37, UR5, 0x18 ;  /* 0x0000000525257291 */ /* 0x000fcc000f8ec0ff */
[----:B------:R-:W1:Y:S02]  /*2a30*/  LDS.U8 R0, [UR4+0x1c] ;  /* 0x00001c04ff007984 */ /* 0x000e640008000000 */
[----:B-1----:R-:W-:-:S13]  /*2a40*/  ISETP.NE.AND P0, PT, R0, RZ, PT ;  /* 0x000000ff0000720c */ /* 0x002fda0003f05270 */
[----:B------:R-:W-:Y:S05]  /*2a50*/  @P0 BRA `(.L_x_48) ;  /* 0x0000000000580947 */ /* 0x000fea0003800000 */
[----:B------:R-:W-:-:S13]  /*2a60*/  ELECT P0, URZ, PT ;  /* 0x0000000000ff782f */ /* 0x000fda0003800000 */
[----:B------:R-:W-:Y:S05]  /*2a70*/  @!P0 BRA `(.L_x_49) ;  /* 0x0000000000608947 */ /* 0x000fea0003800000 */
[----:B------:R-:W-:Y:S01]  /*2a80*/  UMOV UR5, 0x10 ;  /* 0x0000001000057882 */ /* 0x000fe20000000000 */
[----:B------:R-:W-:Y:S01]  /*2a90*/  HFMA2 R0, -RZ, RZ, 0, 5.9604644775390625e-08 ;  /* 0x00000001ff007431 */ /* 0x000fe200000001ff */
[----:B------:R-:W-:-:S03]  /*2aa0*/  MOV R2, 0xffff ;  /* 0x0000ffff00027802 */ /* 0x000fc60000000f00 */
[----:B------:R-:W-:Y:S04]  /*2ab0*/  DEPBAR.LE SB1, 0x36 ;  /* 0x00009d800000791a */ /* 0x000fe80000000000 */
[----:B------:R-:W1:Y:S02]  /*2ac0*/  UTCATOMSWS.FIND_AND_SET.ALIGN UP0, UR5, UR5 ;  /* 0x00000005000575e3 */ /* 0x000e640008000800 */
[----:B-1----:R-:W-:Y:S01]  /*2ad0*/  MOV R3, UR5 ;  /* 0x0000000500037c02 */ /* 0x002fe20008000f00 */
[----:B------:R-:W-:Y:S06]  /*2ae0*/  BRA.U UP0, `(.L_x_50) ;  /* 0x0000000100187547 */ /* 0x000fec000b800000 */
.L_x_51:
[----:B------:R-:W-:Y:S05]  /*2af0*/  NANOSLEEP 0x64 ;  /* 0x000000640000795d */ /* 0x000fea0003800000 */
[----:B------:R-:W-:-:S05]  /*2b00*/  UMOV UR5, 0x10 ;  /* 0x0000001000057882 */ /* 0x000fca0000000000 */
[----:B------:R-:W-:Y:S04]  /*2b10*/  DEPBAR.LE SB1, 0x36 ;  /* 0x00009d800000791a */ /* 0x000fe80000000000 */
[----:B------:R-:W1:Y:S02]  /*2b20*/  UTCATOMSWS.FIND_AND_SET.ALIGN UP0, UR5, UR5 ;  /* 0x00000005000575e3 */ /* 0x000e640008000800 */
[----:B-1----:R-:W-:Y:S01]  /*2b30*/  MOV R3, UR5 ;  /* 0x0000000500037c02 */ /* 0x002fe20008000f00 */
[----:B------:R-:W-:Y:S05]  /*2b40*/  BRA.U !UP0, `(.L_x_51) ;  /* 0xfffffffd08e87547 */ /* 0x000fea000b83ffff */
.L_x_50:
[-C--:B------:R-:W-:Y:S02]  /*2b50*/  SHF.L.U32 R2, R2, R3.reuse, RZ ;  /* 0x0000000302027219 */ /* 0x080fe400000006ff */
[----:B------:R-:W-:Y:S01]  /*2b60*/  SHF.L.U32 R0, R0, R3, RZ ;  /* 0x0000000300007219 */ /* 0x000fe200000006ff */
[----:B------:R-:W-:Y:S02]  /*2b70*/  IMAD.SHL.U32 R3, R3, 0x20, RZ ;  /* 0x0000002003037824 */ /* 0x000fe400078e00ff */
[----:B------:R1:W-:Y:S04]  /*2b80*/  ATOMS.OR RZ, [UR4+0x14], R2 ;  /* 0x00001402ffff798c */ /* 0x0003e8000b000004 */
[----:B------:R1:W-:Y:S04]  /*2b90*/  ATOMS.OR RZ, [UR4+0x18], R0 ;  /* 0x00001800ffff798c */ /* 0x0003e8000b000004 */
[----:B------:R1:W-:Y:S01]  /*2ba0*/  STS [UR37+0x130], R3 ;  /* 0x00013003ff007988 */ /* 0x0003e20008000825 */
[----:B------:R-:W-:Y:S05]  /*2bb0*/  BRA `(.L_x_49) ;  /* 0x0000000000107947 */ /* 0x000fea0003800000 */
.L_x_48:
[----:B------:R-:W-:Y:S02]  /*2bc0*/  MOV R0, 0xffffffff ;  /* 0xffffffff00007802 */ /* 0x000fe40000000f00 */
[----:B------:R-:W-:-:S03]  /*2bd0*/  MOV R2, 0x2c00 ;  /* 0x00002c0000027802 */ /* 0x000fc60000000f00 */
[----:B------:R1:W-:Y:S04]  /*2be0*/  STS [UR37+0x130], R0 ;  /* 0x00013000ff007988 */ /* 0x0003e80008000825 */
[----:B-1-3-5:R-:W-:Y:S05]  /*2bf0*/  CALL.REL.NOINC `($__internal_1_$__cuda_sm10x_tcgen05_guardrail_trap_phase_invalid_during_alloc) ;  /* 0x0000006c00747944 */ /* 0x02afea0003c00000 */
.L_x_49:
[----:B------:R-:W-:Y:S05]  /*2c00*/  WARPSYNC.ALL ;  /* 0x0000000000007948 */ /* 0x000fea0003800000 */
[----:B------:R-:W2:Y:S01]  /*2c10*/  S2UR UR6, SR_CgaCtaId ;  /* 0x00000000000679c3 */ /* 0x000ea20000008800 */
[----:B------:R-:W-:Y:S01]  /*2c20*/  UMOV UR4, 0x400 ;  /* 0x0000040000047882 */ /* 0x000fe20000000000 */
[----:B------:R-:W-:-:S06]  /*2c30*/  NOP ;  /* 0x0000000000007918 */ /* 0x000fcc0000000000 */
[----:B------:R-:W-:Y:S06]  /*2c40*/  BAR.ARV 0x6, 0xa0 ;  /* 0x0182800000007b1d */ /* 0x000fec0000002000 */
[----:B------:R-:W4:Y:S01]  /*2c50*/  LDCU UR7, c[0x0][0x38c] ;  /* 0x00007180ff0777ac */ /* 0x000f220008000800 */
[----:B------:R-:W-:Y:S01]  /*2c60*/  IMAD.MOV.U32 R11, RZ, RZ, 0x1 ;  /* 0x00000001ff0b7424 */ /* 0x000fe200078e00ff */
[----:B------:R-:W-:Y:S01]  /*2c70*/  CS2R R8, SRZ ;  /* 0x0000000000087805 */ /* 0x000fe2000001ff00 */
[----:B------:R-:W-:Y:S01]  /*2c80*/  IMAD.MOV.U32 R10, RZ, RZ, RZ ;  /* 0x000000ffff0a7224 */ /* 0x000fe200078e00ff */
[----:B------:R-:W-:Y:S01]  /*2c90*/  UMOV UR18, URZ ;  /* 0x000000ff00127c82 */ /* 0x000fe20008000000 */
[----:B------:R-:W-:Y:S01]  /*2ca0*/  UMOV UR17, URZ ;  /* 0x000000ff00117c82 */ /* 0x000fe20008000000 */
[----:B------:R-:W-:Y:S01]  /*2cb0*/  UMOV UR22, 0x0 ;  /* 0x0000000000167882 */ /* 0x000fe20000000000 */
[----:B------:R-:W-:Y:S01]  /*2cc0*/  UMOV UR23, 0x4400010 ;  /* 0x0440001000177882 */ /* 0x000fe20000000000 */
[----:B------:R-:W-:Y:S01]  /*2cd0*/  UMOV UR20, 0x0 ;  /* 0x0000000000147882 */ /* 0x000fe20000000000 */
[----:B------:R-:W-:Y:S01]  /*2ce0*/  UMOV UR21, 0x4400010 ;  /* 0x0440001000157882 */ /* 0x000fe20000000000 */
[----:B--2---:R-:W-:Y:S01]  /*2cf0*/  ULEA UR6, UR6, UR4, 0x18 ;  /* 0x0000000406067291 */ /* 0x004fe2000f8ec0ff */
[----:B------:R-:W2:Y:S03]  /*2d00*/  LDCU UR4, c[0x0][0x38c] ;  /* 0x00007180ff0477ac */ /* 0x000ea60008000800 */
[----:B------:R-:W-:-:S02]  /*2d10*/  UIADD3 UR11, UPT, UPT, UR6, 0x6400, URZ ;  /* 0x00006400060b7890 */ /* 0x000fc4000fffe0ff */
[----:B----4-:R-:W-:-:S03]  /*2d20*/  UIADD3 UR7, UPT, UPT, UR7, 0x3f, URZ ;  /* 0x0000003f07077890 */ /* 0x010fc6000fffe0ff */
[----:B-1----:R-:W1:Y:S01]  /*2d30*/  LDS R0, [UR6+0x130] ;  /* 0x00013006ff007984 */ /* 0x002e620008000800 */
[----:B------:R-:W-:Y:S02]  /*2d40*/  UIADD3 UR12, UPT, UPT, UR6, 0x9400, URZ ;  /* 0x00009400060c7890 */ /* 0x000fe4000fffe0ff */
[----:B------:R-:W-:Y:S02]  /*2d50*/  USHF.R.S32.HI UR5, URZ, 0x1f, UR7 ;  /* 0x0000001fff057899 */ /* 0x000fe40008011407 */
[----:B------:R-:W-:Y:S02]  /*2d60*/  USHF.R.U32.HI UR11, URZ, 0x4, UR11 ;  /* 0x00000004ff0b7899 */ /* 0x000fe4000801160b */
[----:B------:R-:W-:Y:S02]  /*2d70*/  ULEA.HI UR5, UR5, UR7, URZ, 0x6 ;  /* 0x0000000705057291 */ /* 0x000fe4000f8f30ff */
[----:B------:R-:W-:Y:S02]  /*2d80*/  USHF.R.U32.HI UR12, URZ, 0x4, UR12 ;  /* 0x00000004ff0c7899 */ /* 0x000fe4000801160c */
[----:B------:R-:W-:-:S02]  /*2d90*/  USHF.R.S32.HI UR5, URZ, 0x6, UR5 ;  /* 0x00000006ff057899 */ /* 0x000fc40008011405 */
[----:B------:R-:W-:Y:S02]  /*2da0*/  ULOP3.LUT UR11, UR11, 0x3fff, URZ, 0xc0, !UPT ;  /* 0x00003fff0b0b7892 */ /* 0x000fe4000f8ec0ff */
[----:B------:R-:W-:Y:S02]  /*2db0*/  UISETP.LT.AND UP0, UPT, UR5, 0x1, UPT ;  /* 0x000000010500788c */ /* 0x000fe4000bf01270 */
[----:B------:R-:W-:Y:S02]  /*2dc0*/  ULOP3.LUT UR12, UR12, 0x3fff, URZ, 0xc0, !UPT ;  /* 0x00003fff0c0c7892 */ /* 0x000fe4000f8ec0ff */
[----:B------:R-:W-:Y:S02]  /*2dd0*/  USEL UR10, UR5, 0x1, !UP0 ;  /* 0x00000001050a7887 */ /* 0x000fe4000c000000 */
[----:B------:R-:W-:Y:S02]  /*2de0*/  ULOP3.LUT UR11, UR11, 0x10000, URZ, 0xfc, !UPT ;  /* 0x000100000b0b7892 */ /* 0x000fe4000f8efcff */
[----:B------:R-:W-:-:S02]  /*2df0*/  ULOP3.LUT UR12, UR12, 0x10000, URZ, 0xfc, !UPT ;  /* 0x000100000c0c7892 */ /* 0x000fc4000f8efcff */
[----:B------:R-:W-:Y:S02]  /*2e00*/  UIADD3 UR10, UPT, UPT, -UR10, URZ, URZ ;  /* 0x000000ff0a0a7290 */ /* 0x000fe4000fffe1ff */
[----:B--2---:R-:W-:Y:S01]  /*2e10*/  UISETP.GE.AND UP3, UPT, UR4, 0x1, UPT ;  /* 0x000000010400788c */ /* 0x004fe2000bf66270 */
[----:B-1----:R-:W-:-:S15]  /*2e20*/  R2UR UR19, R0 ;  /* 0x00000000001372ca */ /* 0x002fde00000e0000 */
.L_x_58:
[----:B------:R-:W-:Y:S02]  /*2e30*/  LEA R0, R10, UR6, 0x3 ;  /* 0x000000060a007c11 */ /* 0x000fe4000f8e18ff */
[----:B------:R-:W-:Y:S02]  /*2e40*/  SHF.L.U32 R2, R9, 0x1f, RZ ;  /* 0x0000001f09027819 */ /* 0x000fe400000006ff */
[----:B------:R-:W-:Y:S01]  /*2e50*/  PLOP3.LUT P0, PT, PT, PT, UP3, 0x80, 0x8 ;  /* 0x000000000008781c */ /* 0x000fe20003f0f038 */
[----:B------:R-:W-:Y:S01]  /*2e60*/  VIADD R3, R0, 0x90 ;  /* 0x0000009000037836 */ /* 0x000fe20000000000 */
[----:B-1----:R-:W1:Y:S02]  /*2e70*/  SYNCS.PHASECHK.TRANS64.TRYWAIT P1, [R0+URZ+0x80], R2 ;  /* 0x00008002000075a7 */ /* 0x002e6400080211ff */
[----:B-1--4-:R-:W-:Y:S09]  /*2e80*/  @!P1 BRA `(.L_x_52) ;  /* 0x0000006000d49947 */ /* 0x012ff20003800000 */
.L_x_137:
[----:B------:R-:W-:Y:S01]  /*2e90*/  LEA R4, R10, UR6, 0x4 ;  /* 0x000000060a047c11 */ /* 0x000fe2000f8e20ff */
[----:B------:R-:W-:Y:S01]  /*2ea0*/  @UP3 ULEA UR4, UR17, UR6, 0x3 ;  /* 0x0000000611043291 */ /* 0x000fe2000f8e18ff */
[----:B------:R-:W-:Y:S01]  /*2eb0*/  PLOP3.LUT P2, PT, PT, PT, PT, 0x80, 0x8 ;  /* 0x000000000008781c */ /* 0x000fe20003f4f070 */
[----:B------:R-:W-:Y:S01]  /*2ec0*/  ULEA UR8, UR18, UR6, 0x3 ;  /* 0x0000000612087291 */ /* 0x000fe2000f8e18ff */
[----:B------:R-:W-:Y:S02]  /*2ed0*/  PRMT R3, RZ, 0x654, R3 ;  /* 0x00000654ff037816 */ /* 0x000fe40000000003 */
[----:B------:R-:W2:Y:S01]  /*2ee0*/  LDS.128 R4, [R4+0x110] ;  /* 0x0001100004047984 */ /* 0x000ea20000000c00 */
[----:B-1----:R-:W-:Y:S02]  /*2ef0*/  @P0 SHF.L.U32 R2, R8, 0x1f, RZ ;  /* 0x0000001f08020819 */ /* 0x002fe400000006ff */
[----:B------:R-:W-:Y:S01]  /*2f00*/  SHF.L.U32 R0, R11, 0x1f, RZ ;  /* 0x0000001f0b007819 */ /* 0x000fe200000006ff */
[----:B------:R-:W-:Y:S01]  /*2f10*/  @!PT LDS RZ, [RZ] ;  /* 0x00000000fffff984 */ /* 0x000fe20000000800 */
[----:B------:R-:W-:Y:S01]  /*2f20*/  @!PT LDS RZ, [RZ] ;  /* 0x00000000fffff984 */ /* 0x000fe20000000800 */
[----:B------:R-:W-:Y:S01]  /*2f30*/  @!PT LDS RZ, [RZ] ;  /* 0x00000000fffff984 */ /* 0x000fe20000000800 */
[----:B------:R-:W-:Y:S01]  /*2f40*/  @!PT LDS RZ, [RZ] ;  /* 0x00000000fffff984 */ /* 0x000fe20000000800 */
[----:B------:R1:W-:Y:S06]  /*2f50*/  MEMBAR.ALL.CTA ;  /* 0x0000000000007992 */ /* 0x0003ec0000008000 */
[----:B-1----:R-:W1:Y:S02]  /*2f60*/  FENCE.VIEW.ASYNC.S ;  /* 0x00000000000073c6 */ /* 0x002e640000000000 */
[----:B-1----:R1:W-:Y:S01]  /*2f70*/  SYNCS.ARRIVE.TRANS64.RED.A1T0 RZ, [R3+URZ], RZ ;  /* 0x000000ff03ff79a7 */ /* 0x0023e200081004ff */
[----:B------:R1:W4:Y:S01]  /*2f80*/  @P0 SYNCS.PHASECHK.TRANS64.TRYWAIT P2, [UR4], R2 ;  /* 0x00000002ff0005a7 */ /* 0x0003220008041104 */
[----:B------:R-:W-:Y:S01]  /*2f90*/  ULEA.HI UR4, UR18, UR18, URZ, 0x1 ;  /* 0x0000001212047291 */ /* 0x000fe2000f8f08ff */
[----:B--2---:R-:W-:-:S03]  /*2fa0*/  LOP3.LUT P1, RZ, R6, 0x1, RZ, 0xc0, !PT ;  /* 0x0000000106ff7812 */ /* 0x004fc6000782c0ff */
[----:B------:R-:W-:Y:S02]  /*2fb0*/  USHF.L.U32 UR9, UR4, 0x7, URZ ;  /* 0x0000000704097899 */ /* 0x000fe400080006ff */
[----:B------:R-:W-:Y:S02]  /*2fc0*/  ULOP3.LUT UR4, UR4, 0xffe, URZ, 0xc0, !UPT ;  /* 0x00000ffe04047892 */ /* 0x000fe4000f8ec0ff */
[----:B------:R-:W-:Y:S02]  /*2fd0*/  ULOP3.LUT UR9, UR9, 0xffffff00, URZ, 0xc0, !UPT ;  /* 0xffffff0009097892 */ /* 0x000fe4000f8ec0ff */
[----:B------:R-:W-:Y:S02]  /*2fe0*/  UIADD3 UR4, UPT, UPT, -UR4, UR18, URZ ;  /* 0x0000001204047290 */ /* 0x000fe4000fffe1ff */
[----:B------:R-:W-:Y:S01]  /*2ff0*/  UIADD3 UR9, UPT, UPT, UR19, UR9, URZ ;  /* 0x0000000913097290 */ /* 0x000fe2000fffe0ff */
[----:B------:R-:W2:Y:S03]  /*3000*/  SYNCS.PHASECHK.TRANS64.TRYWAIT P0, [UR8+0xc0], R0 ;  /* 0x0000c000ff0075a7 */ /* 0x000ea60008001108 */
[----:B------:R-:W-:Y:S01]  /*3010*/  ULEA UR9, UR4, UR9, 0x14 ;  /* 0x0000000904097291 */ /* 0x000fe2000f8ea0ff */
[----:B-12-4-:R-:W-:Y:S11]  /*3020*/  @!P0 BRA `(.L_x_53) ;  /* 0x0000006000808947 */ /* 0x016ff60003800000 */
.L_x_139:
[----:B------:R-:W-:Y:S01]  /*3030*/  IADD3 R10, PT, PT, R10, 0x1, RZ ;  /* 0x000000010a0a7810 */ /* 0x000fe20007ffe0ff */
[----:B------:R-:W-:Y:S06]  /*3040*/  BRA.U !UP3, `(.L_x_54) ;  /* 0x000000010b987547 */ /* 0x000fec000b800000 */
[----:B------:R-:W-:Y:S01]  /*3050*/  UPLOP3.LUT UP4, UPT, UPT, UPT, UPT, 0x40, 0x4 ;  /* 0x000000000004789c */ /* 0x000fe20003f8e870 */
[----:B------:R-:W-:Y:S01]  /*3060*/  UMOV UR16, UR10 ;  /* 0x0000000a00107c82 */ /* 0x000fe20008000000 */
[----:B------:R-:W-:Y:S01]  /*3070*/  UMOV UR15, UR5 ;  /* 0x00000005000f7c82 */ /* 0x000fe20008000000 */
[----:B------:R-:W-:-:S08]  /*3080*/  UMOV UR14, UR17 ;  /* 0x00000011000e7c82 */ /* 0x000fd00008000000 */
.L_x_57:
[----:B------:R-:W-:Y:S02]  /*3090*/  UIADD3 UR16, UPT, UPT, UR16, 0x1, URZ ;  /* 0x0000000110107890 */ /* 0x000fe4000fffe0ff */
[----:B--2---:R-:W-:Y:S02]  /*30a0*/  ULEA UR7, UR14, UR6, 0x3 ;  /* 0x000000060e077291 */ /* 0x004fe4000f8e18ff */
[----:B------:R-:W-:Y:S01]  /*30b0*/  UISETP.NE.AND UP0, UPT, UR16, URZ, UPT ;  /* 0x000000ff1000728c */ /* 0x000fe2000bf05270 */
[----:B----4-:R-:W-:Y:S10]  /*30c0*/  @P2 BRA `(.L_x_55) ;  /* 0x00000000000c2947 */ /* 0x010ff40003800000 */
[----:B-1----:R-:W-:Y:S04]  /*30d0*/  SHF.L.U32 R2, R8, 0x1f, RZ ;  /* 0x0000001f08027819 */ /* 0x002fe800000006ff */
[----:B------:R-:W1:Y:S02]  /*30e0*/  SYNCS.PHASECHK.TRANS64.TRYWAIT P0, [UR7], R2 ;  /* 0x00000002ff0075a7 */ /* 0x000e640008001107 */
[----:B-1----:R-:W-:Y:S05]  /*30f0*/  @!P0 BRA `(.L_x_56) ;  /* 0x0000006000648947 */ /* 0x002fea0003800000 */
.L_x_55:
[----:B------:R-:W-:Y:S01]  /*3100*/  UISETP.NE.AND UP1, UPT, UR15, 0x1, UPT ;  /* 0x000000010f00788c */ /* 0x000fe2000bf25270 */
[----:B------:R-:W-:Y:S01]  /*3110*/  PLOP3.LUT P2, PT, PT, PT, PT, 0x80, 0x8 ;  /* 0x000000000008781c */ /* 0x000fe20003f4f070 */
[----:B------:R-:W-:Y:S02]  /*3120*/  UIADD3 UR17, UPT, UPT, UR14, 0x1, URZ ;  /* 0x000000010e117890 */ /* 0x000fe4000fffe0ff */
[----:B------:R-:W-:Y:S02]  /*3130*/  ULEA UR24, UR14, UR12, 0xa ;  /* 0x0000000c0e187291 */ /* 0x000fe4000f8e50ff */
[----:B------:R-:W-:Y:S01]  /*3140*/  UISETP.NE.AND UP2, UPT, UR17, 0x3, UPT ;  /* 0x000000031100788c */ /* 0x000fe2000bf45270 */
[----:B------:R-:W-:Y:S01]  /*3150*/  PLOP3.LUT P0, PT, PT, PT, UP1, 0x80, 0x8 ;  /* 0x000000000008781c */ /* 0x000fe20003f0f018 */
[----:B------:R-:W-:Y:S02]  /*3160*/  ULEA UR26, UR14, UR11, 0x8 ;  /* 0x0000000b0e1a7291 */ /* 0x000fe4000f8e40ff */
[----:B------:R-:W-:Y:S02]  /*3170*/  USEL UR13, URZ, 0x1, UP2 ;  /* 0x00000001ff0d7887 */ /* 0x000fe40009000000 */
[----:B------:R-:W-:Y:S02]  /*3180*/  USEL UR17, UR17, URZ, UP2 ;  /* 0x000000ff11117287 */ /* 0x000fe40009000000 */
[----:B------:R-:W-:Y:S02]  /*3190*/  UIADD3 UR30, UPT, UPT, UR24, 0x2, URZ ;  /* 0x00000002181e7890 */ /* 0x000fe4000fffe0ff */
[----:B------:R-:W-:Y:S01]  /*31a0*/  @UP1 ULEA UR4, UR17, UR6, 0x3 ;  /* 0x0000000611041291 */ /* 0x000fe2000f8e18ff */
[----:B------:R-:W-:Y:S01]  /*31b0*/  LOP3.LUT R8, R8, UR13, RZ, 0x3c, !PT ;  /* 0x0000000d08087c12 */ /* 0x000fe2000f8e3cff */
[----:B------:R-:W-:Y:S02]  /*31c0*/  UIADD3 UR28, UPT, UPT, UR26, 0x2, URZ ;  /* 0x000000021a1c7890 */ /* 0x000fe4000fffe0ff */
[----:B------:R-:W-:Y:S01]  /*31d0*/  UIADD3 UR7, UPT, UPT, UR7, 0x18, URZ ;  /* 0x0000001807077890 */ /* 0x000fe2000fffe0ff */
[----:B-1----:R-:W-:Y:S01]  /*31e0*/  @P0 SHF.L.U32 R0, R8, 0x1f, RZ ;  /* 0x0000001f08000819 */ /* 0x002fe200000006ff */
[----:B------:R-:W-:Y:S01]  /*31f0*/  UMOV UR25, 0x80004020 ;  /* 0x8000402000197882 */ /* 0x000fe20000000000 */
[----:B------:R-:W-:Y:S01]  /*3200*/  UMOV UR27, 0x80004020 ;  /* 0x80004020001b7882 */ /* 0x000fe20000000000 */
[----:B------:R-:W-:Y:S01]  /*3210*/  UMOV UR31, 0x80004020 ;  /* 0x80004020001f7882 */ /* 0x000fe20000000000 */
[----:B------:R2:W4:Y:S01]  /*3220*/  @P0 SYNCS.PHASECHK.TRANS64.TRYWAIT P2, [UR4], R0 ;  /* 0x00000000ff0005a7 */ /* 0x0005220008041104 */
[----:B------:R-:W-:Y:S01]  /*3230*/  UIADD3 UR15, UPT, UPT, UR15, -0x1, URZ ;  /* 0xffffffff0f0f7890 */ /* 0x000fe2000fffe0ff */
[----:B------:R2:W-:Y:S01]  /*3240*/  UTCQMMA gdesc[UR26], gdesc[UR24], tmem[UR9], tmem[UR22], idesc[UR23], UP4 ;  /* 0x00ff16181a0075ea */ /* 0x0005e2000a000309 */
[----:B------:R-:W-:Y:S01]  /*3250*/  UPLOP3.LUT UP4, UPT, UPT, UPT, UPT, 0x80, 0x8 ;  /* 0x000000000008789c */ /* 0x000fe20003f8f070 */
[----:B------:R-:W-:Y:S01]  /*3260*/  UMOV UR29, 0x80004020 ;  /* 0x80004020001d7882 */ /* 0x000fe20000000000 */
[----:B------:R-:W-:Y:S01]  /*3270*/  UMOV UR14, UR17 ;  /* 0x00000011000e7c82 */ /* 0x000fe20008000000 */
[----:B------:R2:W-:Y:S01]  /*3280*/  UTCQMMA gdesc[UR28], gdesc[UR30], tmem[UR9], tmem[UR20], idesc[UR21], UPT ;  /* 0x00ff141e1c0075ea */ /* 0x0005e2000b800309 */
[----:B------:R2:W-:Y:S01]  /*3290*/  UTCBAR [UR7], URZ ;  /* 0x000000ff070073e9 */ /* 0x0005e200080000ff */
[----:B------:R-:W-:Y:S06]  /*32a0*/  BRA.U UP0, `(.L_x_57) ;  /* 0xfffffffd00787547 */ /* 0x000fec000b83ffff */
.L_x_54:
[----:B------:R-:W-:Y:S01]  /*32b0*/  UIADD3 UR18, UPT, UPT, UR18, 0x1, URZ ;  /* 0x0000000112127890 */ /* 0x000fe2000fffe0ff */
[C---:B------:R-:W-:Y:S01]  /*32c0*/  ISETP.NE.AND P0, PT, R10.reuse, 0x2, PT ;  /* 0x000000020a00780c */ /* 0x040fe20003f05270 */
[----:B------:R-:W-:Y:S02]  /*32d0*/  UIADD3 UR8, UPT, UPT, UR8, 0xa0, URZ ;  /* 0x000000a008087890 */ /* 0x000fe4000fffe0ff */
[----:B------:R-:W-:Y:S01]  /*32e0*/  UISETP.NE.AND UP0, UPT, UR18, 0x4, UPT ;  /* 0x000000041200788c */ /* 0x000fe2000bf05270 */
[----:B-12---:R-:W-:Y:S02]  /*32f0*/  SEL R0, RZ, 0x1, P0 ;  /* 0x00000001ff007807 */ /* 0x006fe40000000000 */
[----:B------:R-:W-:Y:S01]  /*3300*/  SEL R10, R10, RZ, P0 ;  /* 0x000000ff0a0a7207 */ /* 0x000fe20000000000 */
[----:B------:R-:W-:Y:S01]  /*3310*/  USEL UR4, URZ, 0x1, UP0 ;  /* 0x00000001ff047887 */ /* 0x000fe20008000000 */
[----:B------:R-:W-:Y:S01]  /*3320*/  LOP3.LUT R9, R9, R0, RZ, 0x3c, !PT ;  /* 0x0000000009097212 */ /* 0x000fe200078e3cff */
[----:B------:R-:W-:Y:S01]  /*3330*/  USEL UR18, UR18, URZ, UP0 ;  /* 0x000000ff12127287 */ /* 0x000fe20008000000 */
[----:B------:R1:W-:Y:S03]  /*3340*/  UTCBAR [UR8], URZ ;  /* 0x000000ff080073e9 */ /* 0x0003e600080000ff */
[----:B------:R-:W-:Y:S01]  /*3350*/  LOP3.LUT R11, R11, UR4, RZ, 0x3c, !PT ;  /* 0x000000040b0b7c12 */ /* 0x000fe2000f8e3cff */
[----:B------:R-:W-:Y:S07]  /*3360*/  @P1 BRA `(.L_x_58) ;  /* 0xfffffff800b01947 */ /* 0x000fee000383ffff */
[----:B------:R-:W2:Y:S01]  /*3370*/  S2UR UR4, SR_CgaCtaId ;  /* 0x00000000000479c3 */ /* 0x000ea20000008800 */
[----:B------:R-:W-:Y:S01]  /*3380*/  ELECT P0, URZ, PT ;  /* 0x0000000000ff782f */ /* 0x000fe20003800000 */
[----:B------:R-:W-:Y:S01]  /*3390*/  IMAD.MOV.U32 R0, RZ, RZ, 0x1 ;  /* 0x00000001ff007424 */ /* 0x000fe200078e00ff */
[----:B------:R-:W-:Y:S01]  /*33a0*/  UIADD3 UR6, UPT, UPT, UR6, 0xc0, URZ ;  /* 0x000000c006067890 */ /* 0x000fe2000fffe0ff */
[----:B------:R-:W-:Y:S01]  /*33b0*/  SHF.L.U32 R2, R11, 0x1f, RZ ;  /* 0x0000001f0b027819 */ /* 0x000fe200000006ff */
[----:B------:R-:W-:-:S03]  /*33c0*/  UMOV UR5, 0x40 ;  /* 0x0000004000057882 */ /* 0x000fc60000000000 */
[----:B------:R-:W-:Y:S01]  /*33d0*/  UVIRTCOUNT.DEALLOC.SMPOOL 0x80 ;  /* 0x000000800000784c */ /* 0x000fe20000000000 */
[----:B--2---:R-:W-:Y:S02]  /*33e0*/  ULEA UR4, UR4, UR5, 0x18 ;  /* 0x0000000504047291 */ /* 0x004fe4000f8ec0ff */
[----:B------:R-:W-:-:S07]  /*33f0*/  ULEA UR5, UR18, UR6, 0x3 ;  /* 0x0000000612057291 */ /* 0x000fce000f8e18ff */
[----:B------:R2:W-:Y:S02]  /*3400*/  @P0 STS.U8 [UR4+0x1c], R0 ;  /* 0x00001c00ff000988 */ /* 0x0005e40008000004 */
[----:B------:R-:W3:Y:S02]  /*3410*/  SYNCS.PHASECHK.TRANS64.TRYWAIT P0, [UR5], R2 ;  /* 0x00000002ff0075a7 */ /* 0x000ee40008001105 */
[----:B--23--:R-:W-:Y:S05]  /*3420*/  @!P0 BRA `(.L_x_59) ;  /* 0x0000005c00b08947 */ /* 0x00cfea0003800000 */
.L_x_142:
[----:B------:R-:W-:-:S04]  /*3430*/  UIADD3 UR7, UPT, UPT, UR18, 0x1, URZ ;  /* 0x0000000112077890 */ /* 0x000fc8000fffe0ff */
[----:B------:R-:W-:-:S04]  /*3440*/  UISETP.NE.AND UP0, UPT, UR7, 0x4, UPT ;  /* 0x000000040700788c */ /* 0x000fc8000bf05270 */
[----:B-1----:R-:W-:Y:S02]  /*3450*/  USEL UR8, URZ, 0x1, UP0 ;  /* 0x00000001ff087887 */ /* 0x002fe40008000000 */
[----:B------:R-:W-:-:S04]  /*3460*/  USEL UR7, UR7, URZ, UP0 ;  /* 0x000000ff07077287 */ /* 0x000fc80008000000 */
[----:B------:R-:W-:Y:S01]  /*3470*/  ULEA UR5, UR7, UR6, 0x3 ;  /* 0x0000000607057291 */ /* 0x000fe2000f8e18ff */
[----:B--2---:R-:W-:-:S04]  /*3480*/  LOP3.LUT R2, R11, UR8, RZ, 0x3c, !PT ;  /* 0x000000080b027c12 */ /* 0x004fc8000f8e3cff */
[----:B------:R-:W-:-:S04]  /*3490*/  SHF.L.U32 R3, R2, 0x1f, RZ ;  /* 0x0000001f02037819 */ /* 0x000fc800000006ff */
[----:B------:R-:W1:Y:S02]  /*34a0*/  SYNCS.PHASECHK.TRANS64.TRYWAIT P0, [UR5], R3 ;  /* 0x00000003ff0075a7 */ /* 0x000e640008001105 */
[----:B-1----:R-:W-:Y:S05]  /*34b0*/  @!P0 BRA `(.L_x_60) ;  /* 0x0000005c00a48947 */ /* 0x002fea0003800000 */
.L_x_144:
        /* <DEDUP_REMOVED lines=9> */
.L_x_146:
[----:B------:R-:W-:-:S04]  /*3550*/  UIADD3 UR7, UPT, UPT, UR7, 0x1, URZ ;  /* 0x0000000107077890 */ /* 0x000fc8000fffe0ff */
[----:B------:R-:W-:-:S04]  /*3560*/  UISETP.NE.AND UP0, UPT, UR7, 0x4, UPT ;  /* 0x000000040700788c */ /* 0x000fc8000bf05270 */
[----:B------:R-:W-:Y:S02]  /*3570*/  USEL UR5, URZ, 0x1, UP0 ;  /* 0x00000001ff057887 */ /* 0x000fe40008000000 */
[----:B------:R-:W-:-:S04]  /*3580*/  USEL UR7, UR7, URZ, UP0 ;  /* 0x000000ff07077287 */ /* 0x000fc80008000000 */
[----:B------:R-:W-:Y:S01]  /*3590*/  ULEA UR7, UR7, UR6, 0x3 ;  /* 0x0000000607077291 */ /* 0x000fe2000f8e18ff */
[----:B------:R-:W-:-:S04]  /*35a0*/  LOP3.LUT R2, R2, UR5, RZ, 0x3c, !PT ;  /* 0x0000000502027c12 */ /* 0x000fc8000f8e3cff */
[----:B------:R-:W-:-:S04]  /*35b0*/  SHF.L.U32 R2, R2, 0x1f, RZ ;  /* 0x0000001f02027819 */ /* 0x000fc800000006ff */
[----:B------:R-:W2:Y:S02]  /*35c0*/  SYNCS.PHASECHK.TRANS64.TRYWAIT P0, [UR7], R2 ;  /* 0x00000002ff0075a7 */ /* 0x000ea40008001107 */
[----:B--2---:R-:W-:Y:S05]  /*35d0*/  @!P0 BRA `(.L_x_62) ;  /* 0x0000005c008c8947 */ /* 0x004fea0003800000 */
.L_x_148:
[----:B------:R-:W-:Y:S01]  /*35e0*/  NOP ;  /* 0x0000000000007918 */ /* 0x000fe20000000000 */
[----:B-1----:R-:W1:Y:S01]  /*35f0*/  LDS R0, [UR4+0x14] ;  /* 0x00001404ff007984 */ /* 0x002e620008000800 */
[----:B------:R-:W-:Y:S01]  /*3600*/  ULOP3.LUT UR6, UR19, 0xffff, URZ, 0xc0, !UPT ;  /* 0x0000ffff13067892 */ /* 0x000fe2000f8ec0ff */
[----:B------:R-:W-:Y:S01]  /*3610*/  UMOV UR8, 0xffff ;  /* 0x0000ffff00087882 */ /* 0x000fe20000000000 */
[----:B------:R-:W-:Y:S02]  /*3620*/  UMOV UR5, 0x1 ;  /* 0x0000000100057882 */ /* 0x000fe40000000000 */
[----:B------:R-:W-:-:S04]  /*3630*/  USHF.R.U32.HI UR6, URZ, 0x5, UR6 ;  /* 0x00000005ff067899 */ /* 0x000fc80008011606 */
[----:B------:R-:W-:Y:S02]  /*3640*/  USHF.L.U32 UR8, UR8, UR6, URZ ;  /* 0x0000000608087299 */ /* 0x000fe400080006ff */
[----:B------:R-:W-:-:S04]  /*3650*/  USHF.L.U32 UR5, UR5, UR6, URZ ;  /* 0x0000000605057299 */ /* 0x000fc800080006ff */
[----:B-1----:R-:W-:-:S04]  /*3660*/  LOP3.LUT R0, R0, UR8, RZ, 0xc0, !PT ;  /* 0x0000000800007c12 */ /* 0x002fc8000f8ec0ff */
[----:B------:R-:W-:-:S13]  /*3670*/  ISETP.NE.AND P0, PT, R0, UR8, PT ;  /* 0x0000000800007c0c */ /* 0x000fda000bf05270 */
[----:B------:R-:W-:Y:S05]  /*3680*/  @P0 BRA `(.L_x_63) ;  /* 0x0000000000580947 */ /* 0x000fea0003800000 */
[----:B------:R-:W1:Y:S02]  /*3690*/  LDS R0, [UR4+0x18] ;  /* 0x00001804ff007984 */ /* 0x000e640008000800 */
[----:B-1----:R-:W-:-:S04]  /*36a0*/  LOP3.LUT R0, R0, UR5, RZ, 0xc0, !PT ;  /* 0x0000000500007c12 */ /* 0x002fc8000f8ec0ff */
[----:B------:R-:W-:-:S13]  /*36b0*/  ISETP.NE.AND P0, PT, R0, UR5, PT ;  /* 0x0000000500007c0c */ /* 0x000fda000bf05270 */
[----:B------:R-:W-:Y:S05]  /*36c0*/  @P0 BRA `(.L_x_64) ;  /* 0x00000000003c0947 */ /* 0x000fea0003800000 */
[----:B------:R-:W1:Y:S01]  /*36d0*/  S2R R2, SR_LANEID ;  /* 0x0000000000027919 */ /* 0x000e620000000000 */
[----:B------:R-:W-:Y:S01]  /*36e0*/  ULOP3.LUT UR8, URZ, UR8, URZ, 0x33, !UPT ;  /* 0x00000008ff087292 */ /* 0x000fe2000f8e33ff */
[----:B------:R-:W-:Y:S02]  /*36f0*/  VOTEU.ANY UR7, UPT, PT ;  /* 0x0000000000077886 */ /* 0x000fe400038e0100 */
[----:B------:R-:W-:-:S03]  /*3700*/  UFLO.U32 UR7, UR7 ;  /* 0x00000007000772bd */ /* 0x000fc600080e0000 */
[----:B------:R-:W-:-:S04]  /*3710*/  IMAD.U32 R0, RZ, RZ, UR8 ;  /* 0x00000008ff007e24 */ /* 0x000fc8000f8e00ff */
[----:B------:R2:W3:Y:S02]  /*3720*/  REDUX UR6, R0 ;  /* 0x00000000000673c4 */ /* 0x0004e40000000000 */
[----:B------:R1:W-:Y:S02]  /*3730*/  UTCATOMSWS.AND URZ, UR8 ;  /* 0x0000000800ff79e3 */ /* 0x0003e40008000000 */
[----:B-1----:R-:W-:Y:S02]  /*3740*/  ISETP.EQ.U32.AND P0, PT, R2, UR7, PT ;  /* 0x0000000702007c0c */ /* 0x002fe4000bf02070 */
[----:B--2---:R-:W-:Y:S02]  /*3750*/  LOP3.LUT R0, RZ, UR5, RZ, 0x33, !PT ;  /* 0x00000005ff007c12 */ /* 0x004fe4000f8e33ff */
[----:B---3--:R-:W-:Y:S02]  /*3760*/  MOV R2, UR6 ;  /* 0x0000000600027c02 */ /* 0x008fe40008000f00 */
[----:B------:R-:W1:Y:S07]  /*3770*/  REDUX UR5, R0 ;  /* 0x00000000000573c4 */ /* 0x000e6e0000000000 */
[----:B------:R2:W-:Y:S01]  /*3780*/  @P0 ATOMS.AND RZ, [UR4+0x14], R2 ;  /* 0x00001402ffff098c */ /* 0x0005e2000a800004 */
[----:B-1----:R-:W-:-:S05]  /*3790*/  IMAD.U32 R0, RZ, RZ, UR5 ;  /* 0x00000005ff007e24 */ /* 0x002fca000f8e00ff */
[----:B------:R2:W-:Y:S01]  /*37a0*/  @P0 ATOMS.AND RZ, [UR4+0x18], R0 ;  /* 0x00001800ffff098c */ /* 0x0005e2000a800004 */
[----:B------:R-:W-:Y:S05]  /*37b0*/  BRA `(.L_x_65) ;  /* 0x0000000000147947 */ /* 0x000fea0003800000 */
.L_x_64:
[----:B------:R-:W-:Y:S02]  /*37c0*/  MOV R2, 0x37e0 ;  /* 0x000037e000027802 */ /* 0x000fe40000000f00 */
[----:B----45:R-:W-:Y:S05]  /*37d0*/  CALL.REL.NOINC `($__internal_0_$__cuda_sm10x_tcgen05_guardrail_trap_col_being_dealloced_not_returned_by_alloc) ;  /* 0x0000006000707944 */ /* 0x030fea0003c00000 */
[----:B------:R-:W-:Y:S05]  /*37e0*/  BRA `(.L_x_65) ;  /* 0x0000000000087947 */ /* 0x000fea0003800000 */
.L_x_63:
[----:B------:R-:W-:Y:S02]  /*37f0*/  MOV R2, 0x3810 ;  /* 0x0000381000027802 */ /* 0x000fe40000000f00 */
[----:B----45:R-:W-:Y:S05]  /*3800*/  CALL.REL.NOINC `($__internal_2_$__cuda_sm10x_tcgen05_guardrail_trap_unallocated_columns_being_dealloced) ;  /* 0x00000060007c7944 */ /* 0x030fea0003c00000 */
.L_x_65:
[----:B------:R-:W-:Y:S01]  /*3810*/  NOP ;  /* 0x0000000000007918 */ /* 0x000fe20000000000 */
[----:B------:R-:W-:Y:S05]  /*3820*/  EXIT ;  /* 0x000000000000794d */ /* 0x000fea0003800000 */
.L_x_47:
[----:B------:R-:W-:-:S09]  /*3830*/  UISETP.NE.OR UP2, UPT, UR8, 0x3, !UP2 ;  /* 0x000000030800788c */ /* 0x000fd2000d745670 */
[----:B------:R-:W-:Y:S05]  /*3840*/  BRA.U UP2, `(.L_x_66) ;  /* 0x0000001102087547 */ /* 0x000fea000b800000 */
[----:B------:R-:W1:Y:S01]  /*3850*/  LDC R0, c[0x0][0xb30] ;  /* 0x0002cc00ff007b82 */ /* 0x000e620000000800 */
[----:B------:R-:W2:Y:S01]  /*3860*/  LDCU.64 UR8, c[0x0][0x888] ;  /* 0x00011100ff0877ac */ /* 0x000ea20008000a00 */
[----:B------:R-:W-:Y:S02]  /*3870*/  HFMA2 R27, -RZ, RZ, 0, 0 ;  /* 0x00000000ff1b7431 */ /* 0x000fe400000001ff */
[----:B------:R-:W-:Y:S01]  /*3880*/  IMAD.MOV.U32 R29, RZ, RZ, 0x1 ;  /* 0x00000001ff1d7424 */ /* 0x000fe200078e00ff */
[----:B------:R-:W-:Y:S01]  /*3890*/  MOV R25, 0x1000 ;  /* 0x0000100000197802 */ /* 0x000fe20000000f00 */
[----:B------:R-:W4:Y:S01]  /*38a0*/  LDCU.64 UR4, c[0x0][0x890] ;  /* 0x00011200ff0477ac */ /* 0x000f220008000a00 */
[----:B------:R-:W-:Y:S01]  /*38b0*/  IMAD.MOV.U32 R28, RZ, RZ, RZ ;  /* 0x000000ffff1c7224 */ /* 0x000fe200078e00ff */
[----:B------:R-:W3:Y:S01]  /*38c0*/  LDC R24, c[0x0][0x370] ;  /* 0x0000dc00ff187b82 */ /* 0x000ee20000000800 */
[----:B------:R-:W-:Y:S01]  /*38d0*/  UMOV UR7, 0x400 ;  /* 0x0000040000077882 */ /* 0x000fe20000000000 */
[----:B------:R-:W-:-:S02]  /*38e0*/  UPLOP3.LUT UP1, UPT, UPT, UPT, UPT, 0x40, 0x4 ;  /* 0x000000000004789c */ /* 0x000fc40003f2e870 */
[----:B------:R-:W-:-:S04]  /*38f0*/  ULEA UR7, UR37, UR7, 0x18 ;  /* 0x0000000725077291 */ /* 0x000fc8000f8ec0ff */
[----:B------:R-:W3:Y:S01]  /*3900*/  LDC R3, c[0x0][0xb0c] ;  /* 0x0002c300ff037b82 */ /* 0x000ee20000000800 */
[----:B------:R-:W-:Y:S02]  /*3910*/  UIADD3 UR13, UPT, UPT, UR7, 0x48, URZ ;  /* 0x00000048070d7890 */ /* 0x000fe4000fffe0ff */
[----:B--2---:R-:W-:Y:S02]  /*3920*/  UISETP.NE.U32.AND UP2, UPT, UR8, URZ, UPT ;  /* 0x000000ff0800728c */ /* 0x004fe4000bf45070 */
[----:B------:R-:W-:Y:S02]  /*3930*/  UIADD3 UR33, UPT, UPT, UR7, 0x30, URZ ;  /* 0x0000003007217890 */ /* 0x000fe4000fffe0ff */
[----:B----4-:R-:W-:Y:S01]  /*3940*/  UISETP.NE.U32.AND UP3, UPT, UR4, URZ, UPT ;  /* 0x000000ff0400728c */ /* 0x010fe2000bf65070 */
[----:B------:R-:W2:Y:S01]  /*3950*/  LDC R18, c[0x0][0xb20] ;  /* 0x0002c800ff127b82 */ /* 0x000ea20000000800 */
[----:B-1----:R-:W-:Y:S01]  /*3960*/  ISETP.NE.AND P1, PT, R0, 0x1, PT ;  /* 0x000000010000780c */ /* 0x002fe20003f25270 */
[----:B------:R-:W-:-:S02]  /*3970*/  UISETP.NE.AND.EX UP2, UPT, UR9, URZ, UPT, UP2 ;  /* 0x000000ff0900728c */ /* 0x000fc4000bf45320 */
[----:B------:R-:W-:Y:S02]  /*3980*/  UIADD3 UR25, UPT, UPT, UR7, 0x38, URZ ;  /* 0x0000003807197890 */ /* 0x000fe4000fffe0ff */
[----:B------:R-:W-:Y:S02]  /*3990*/  UIADD3 UR17, UPT, UPT, UR7, 0x40, URZ ;  /* 0x0000004007117890 */ /* 0x000fe4000fffe0ff */
[----:B------:R-:W1:Y:S01]  /*39a0*/  LDC.64 R30, c[0x0][0x348] ;  /* 0x0000d200ff1e7b82 */ /* 0x000e620000000a00 */
[----:B------:R-:W-:Y:S02]  /*39b0*/  UPRMT UR13, UR37, 0x654, UR13 ;  /* 0x00000654250d7896 */ /* 0x000fe4000800000d */
[----:B------:R-:W-:-:S05]  /*39c0*/  UISETP.NE.AND.EX UP3, UPT, UR5, URZ, UPT, UP3 ;  /* 0x000000ff0500728c */ /* 0x000fca000bf65330 */
[----:B------:R-:W4:Y:S08]  /*39d0*/  LDC.64 R16, c[0x0][0xb10] ;  /* 0x0002c400ff107b82 */ /* 0x000f300000000a00 */
[----:B------:R-:W1:Y:S08]  /*39e0*/  LDC.64 R6, c[0x0][0xb18] ;  /* 0x0002c600ff067b82 */ /* 0x000e700000000a00 */
[----:B------:R-:W1:Y:S08]  /*39f0*/  LDC.64 R4, c[0x0][0xb28] ;  /* 0x0002ca00ff047b82 */ /* 0x000e700000000a00 */
[----:B--23--:R-:W1:Y:S02]  /*3a00*/  LDC R19, c[0x0][0x374] ;  /* 0x0000dd00ff137b82 */ /* 0x00ce640000000800 */
.L_x_77:
[C---:B------:R-:W-:Y:S02]  /*3a10*/  LEA R0, R28.reuse, UR7, 0x3 ;  /* 0x000000071c007c11 */ /* 0x040fe4000f8e18ff */
[----:B------:R-:W-:Y:S02]  /*3a20*/  SHF.L.U32 R2, R27, 0x1f, RZ ;  /* 0x0000001f1b027819 */ /* 0x000fe400000006ff */
[----:B------:R-:W-:Y:S02]  /*3a30*/  LEA R20, R28, UR7, 0x4 ;  /* 0x000000071c147c11 */ /* 0x000fe4000f8e20ff */
[----:B--2---:R-:W2:Y:S02]  /*3a40*/  SYNCS.PHASECHK.TRANS64.TRYWAIT P0, [R0+URZ+0x80], R2 ;  /* 0x00008002000075a7 */ /* 0x004ea400080011ff */
[----:B--2---:R-:W-:Y:S05]  /*3a50*/  @!P0 BRA `(.L_x_67) ;  /* 0x0000005800848947 */ /* 0x004fea0003800000 */
.L_x_149:
[----:B------:R-:W-:Y:S01]  /*3a60*/  ISETP.GE.AND P0, PT, R40, 0x1, PT ;  /* 0x000000012800780c */ /* 0x000fe20003f06270 */
[----:B------:R-:W3:Y:S01]  /*3a70*/  LDS.128 R20, [R20+0x110] ;  /* 0x0001100014147984 */ /* 0x000ee20000000c00 */
[----:B--2---:R-:W-:Y:S01]  /*3a80*/  VIADD R0, R0, 0x90 ;  /* 0x0000009000007836 */ /* 0x004fe20000000000 */
[----:B------:R-:W-:Y:S01]  /*3a90*/  @!PT LDS RZ, [RZ] ;  /* 0x00000000fffff984 */ /* 0x000fe20000000800 */
[----:B------:R-:W-:Y:S01]  /*3aa0*/  @!PT LDS RZ, [RZ] ;  /* 0x00000000fffff984 */ /* 0x000fe20000000800 */
[----:B------:R-:W-:Y:S01]  /*3ab0*/  @!PT LDS RZ, [RZ] ;  /* 0x00000000fffff984 */ /* 0x000fe20000000800 */
[----:B------:R-:W-:Y:S01]  /*3ac0*/  @!PT LDS RZ, [RZ] ;  /* 0x00000000fffff984 */ /* 0x000fe20000000800 */
[----:B------:R2:W-:Y:S06]  /*3ad0*/  MEMBAR.ALL.CTA ;  /* 0x0000000000007992 */ /* 0x0005ec0000008000 */
[----:B--2---:R-:W2:Y:S01]  /*3ae0*/  FENCE.VIEW.ASYNC.S ;  /* 0x00000000000073c6 */ /* 0x004ea20000000000 */
[----:B------:R-:W-:Y:S04]  /*3af0*/  PRMT R0, RZ, 0x654, R0 ;  /* 0x00000654ff007816 */ /* 0x000fe80000000000 */
[----:B--2---:R2:W-:Y:S01]  /*3b00*/  SYNCS.ARRIVE.TRANS64.RED.A1T0 RZ, [R0+URZ], RZ ;  /* 0x000000ff00ff79a7 */ /* 0x0045e200081004ff */
[----:B---3--:R-:W-:Y:S11]  /*3b10*/  LOP3.LUT P3, RZ, R22, 0x1, RZ, 0xc0, !PT ;  /* 0x0000000116ff7812 */ /* 0x008ff6000786c0ff */
[----:B------:R-:W-:Y:S02]  /*3b20*/  @!UPT UIADD3 URZ, UPT, UPT, URZ, URZ, URZ ;  /* 0x000000fffffff290 */ /* 0x000fe4000fffe0ff */
[----:B------:R-:W-:Y:S02]  /*3b30*/  @P3 MOV R11, R20 ;  /* 0x00000014000b3202 */ /* 0x000fe40000000f00 */
[----:B------:R-:W-:Y:S01]  /*3b40*/  @P3 LOP3.LUT R10, R21, 0xffff, RZ, 0xc0, !PT ;  /* 0x0000ffff150a3812 */ /* 0x000fe200078ec0ff */
[----:B--2---:R-:W-:Y:S06]  /*3b50*/  @!P0 BRA `(.L_x_68) ;  /* 0x0000000000a48947 */ /* 0x004fec0003800000 */
[-C--:B-1----:R-:W-:Y:S01]  /*3b60*/  IMAD.HI.U32 R0, R19, R7.reuse, RZ ;  /* 0x0000000713007227 */ /* 0x082fe200078e00ff */
[----:B------:R-:W-:Y:S02]  /*3b70*/  ISETP.NE.AND P0, PT, R6, 0x1, PT ;  /* 0x000000010600780c */ /* 0x000fe40003f05270 */
[----:B------:R-:W-:Y:S01]  /*3b80*/  ISETP.NE.AND P2, PT, R40, 0x1, PT ;  /* 0x000000012800780c */ /* 0x000fe20003f45270 */
[----:B----4-:R-:W-:Y:S01]  /*3b90*/  IMAD.HI.U32 R9, R24, R16, RZ ;  /* 0x0000001018097227 */ /* 0x010fe200078e00ff */
[----:B------:R-:W-:Y:S02]  /*3ba0*/  SHF.R.U32.HI R0, RZ, R18, R0 ;  /* 0x00000012ff007219 */ /* 0x000fe40000011600 */
[----:B------:R-:W-:Y:S01]  /*3bb0*/  ISETP.NE.AND P4, PT, R3, 0x1, PT ;  /* 0x000000010300780c */ /* 0x000fe20003f85270 */
[----:B------:R-:W-:Y:S01]  /*3bc0*/  IMAD.HI.U32 R13, R10, R7, RZ ;  /* 0x000000070a0d7227 */ /* 0x000fe200078e00ff */
[----:B------:R-:W-:Y:S02]  /*3bd0*/  SHF.R.U32.HI R9, RZ, R17, R9 ;  /* 0x00000011ff097219 */ /* 0x000fe40000011609 */
[----:B------:R-:W-:Y:S01]  /*3be0*/  SEL R0, R19, R0, !P0 ;  /* 0x0000000013007207 */ /* 0x000fe20004000000 */
[----:B------:R-:W-:Y:S01]  /*3bf0*/  IMAD.HI.U32 R12, R11, R16, RZ ;  /* 0x000000100b0c7227 */ /* 0x000fe200078e00ff */
[----:B------:R-:W-:Y:S03]  /*3c00*/  SEL R9, R24, R9, !P4 ;  /* 0x0000000918097207 */ /* 0x000fe60006000000 */
[-C--:B------:R-:W-:Y:S01]  /*3c10*/  IMAD.HI.U32 R8, R0, R4.reuse, RZ ;  /* 0x0000000400087227 */ /* 0x080fe200078e00ff */
[----:B------:R-:W-:Y:S03]  /*3c20*/  SHF.R.U32.HI R12, RZ, R17, R12 ;  /* 0x00000011ff0c7219 */ /* 0x000fe6000001160c */
[----:B------:R-:W-:Y:S01]  /*3c30*/  IMAD.HI.U32 R2, R9, R4, RZ ;  /* 0x0000000409027227 */ /* 0x000fe200078e00ff */
[-C--:B------:R-:W-:Y:S02]  /*3c40*/  @P2 SHF.R.U32.HI R0, RZ, R5.reuse, R8 ;  /* 0x00000005ff002219 */ /* 0x080fe40000011608 */
[----:B------:R-:W-:Y:S02]  /*3c50*/  SHF.R.U32.HI R8, RZ, R18, R13 ;  /* 0x00000012ff087219 */ /* 0x000fe4000001160d */
[----:B------:R-:W-:Y:S01]  /*3c60*/  @P2 SHF.R.U32.HI R9, RZ, R5, R2 ;  /* 0x00000005ff092219 */ /* 0x000fe20000011602 */
[----:B------:R-:W-:Y:S01]  /*3c70*/  IMAD R0, R40, R0, RZ ;  /* 0x0000000028007224 */ /* 0x000fe200078e02ff */
[----:B------:R-:W-:Y:S02]  /*3c80*/  SEL R8, R10, R8, !P0 ;  /* 0x000000080a087207 */ /* 0x000fe40004000000 */
[----:B------:R-:W-:Y:S01]  /*3c90*/  SEL R2, R11, R12, !P4 ;  /* 0x0000000c0b027207 */ /* 0x000fe20006000000 */
[----:B------:R-:W-:Y:S01]  /*3ca0*/  IMAD R12, R40, R9, RZ ;  /* 0x00000009280c7224 */ /* 0x000fe200078e02ff */
[C---:B------:R-:W-:Y:S01]  /*3cb0*/  ISETP.GE.AND P0, PT, R8.reuse, R0, PT ;  /* 0x000000000800720c */ /* 0x040fe20003f06270 */
[----:B------:R-:W-:Y:S03]  /*3cc0*/  IMAD.HI.U32 R0, R8, R4, RZ ;  /* 0x0000000408007227 */ /* 0x000fe600078e00ff */
[----:B------:R-:W-:Y:S02]  /*3cd0*/  ISETP.GE.OR P0, PT, R2, R12, P0 ;  /* 0x0000000c0200720c */ /* 0x000fe40000706670 */
[-C--:B------:R-:W-:Y:S04]  /*3ce0*/  SHF.R.U32.HI R0, RZ, R5.reuse, R0 ;  /* 0x00000005ff007219 */ /* 0x080fe80000011600 */
[----:B------:R-:W-:Y:S05]  /*3cf0*/  SEL R13, R8, R0, !P2 ;  /* 0x00000000080d7207 */ /* 0x000fea0005000000 */
[----:B------:R-:W-:Y:S02]  /*3d00*/  IMAD.MOV R12, RZ, RZ, -R13 ;  /* 0x000000ffff0c7224 */ /* 0x000fe400078e0a0d */
[----:B------:R-:W-:Y:S04]  /*3d10*/  @!P0 IMAD.HI.U32 R0, R2, R4, RZ ;  /* 0x0000000402008227 */ /* 0x000fe800078e00ff */
[----:B------:R-:W-:Y:S01]  /*3d20*/  IMAD R12, R40, R12, R8 ;  /* 0x0000000c280c7224 */ /* 0x000fe200078e0208 */
[----:B------:R-:W-:Y:S04]  /*3d30*/  @!P0 SHF.R.U32.HI R0, RZ, R5, R0 ;  /* 0x00000005ff008219 */ /* 0x000fe80000011600 */
[----:B------:R-:W-:Y:S04]  /*3d40*/  @!P0 SEL R0, R2, R0, !P2 ;  /* 0x0000000002008207 */ /* 0x000fe80005000000 */
[----:B------:R-:W-:Y:S01]  /*3d50*/  @!P0 IADD3 R13, PT, PT, R13, -R0, RZ ;  /* 0x800000000d0d8210 */ /* 0x000fe20007ffe0ff */
[----:B------:R-:W-:Y:S01]  /*3d60*/  @!P0 IMAD R0, R9, R12, R0 ;  /* 0x0000000c09008224 */ /* 0x000fe200078e0200 */
[----:B------:R-:W-:Y:S01]  /*3d70*/  IADD3 R9, PT, PT, -R8, RZ, RZ ;  /* 0x000000ff08097210 */ /* 0x000fe20007ffe1ff */
[--C-:B------:R-:W-:Y:S02]  /*3d80*/  IMAD.MOV R12, RZ, RZ, -R2.reuse ;  /* 0x000000ffff0c7224 */ /* 0x100fe400078e0a02 */
[----:B------:R-:W-:Y:S02]  /*3d90*/  @!P0 IMAD R8, R13, R40, R2 ;  /* 0x000000280d088224 */ /* 0x000fe400078e0202 */
[----:B------:R-:W-:Y:S02]  /*3da0*/  @!P0 IMAD.MOV.U32 R2, RZ, RZ, R0 ;  /* 0x000000ffff028224 */ /* 0x000fe400078e0000 */
[----:B------:R-:W-:Y:S02]  /*3db0*/  IMAD R11, R3, R12, R11 ;  /* 0x0000000c030b7224 */ /* 0x000fe400078e020b */
[----:B------:R-:W-:Y:S02]  /*3dc0*/  IMAD R10, R6, R9, R10 ;  /* 0x00000009060a7224 */ /* 0x000fe400078e020a */
[----:B------:R-:W-:Y:S02]  /*3dd0*/  IMAD R11, R2, R3, R11 ;  /* 0x00000003020b7224 */ /* 0x000fe400078e020b */
[----:B------:R-:W-:Y:S02]  /*3de0*/  IMAD R10, R8, R6, R10 ;  /* 0x00000006080a7224 */ /* 0x000fe400078e020a */
.L_x_68:
[----:B------:R-:W-:Y:S05]  /*3df0*/  BRA.U UP1, `(.L_x_69) ;  /* 0x0000000101107547 */ /* 0x000fea000b800000 */
[----:B------:R-:W-:Y:S04]  /*3e00*/  MOV R2, UR6 ;  /* 0x0000000600027c02 */ /* 0x000fe80008000f00 */
[----:B------:R-:W-:Y:S04]  /*3e10*/  SHF.L.U32 R2, R2, 0x1f, RZ ;  /* 0x0000001f02027819 */ /* 0x000fe800000006ff */
[----:B------:R-:W2:Y:S02]  /*3e20*/  SYNCS.PHASECHK.TRANS64.TRYWAIT P0, [UR7+0x78], R2 ;  /* 0x00007802ff0075a7 */ /* 0x000ea40008001107 */
[----:B--2---:R-:W-:Y:S05]  /*3e30*/  @!P0 BRA `(.L_x_70) ;  /* 0x0000005400a08947 */ /* 0x004fea0003800000 */
.L_x_69:
[----:B------:R-:W-:Y:S02]  /*3e40*/  R2UR UR35, R15 ;  /* 0x000000000f2372ca */ /* 0x000fe400000e0000 */
[----:B------:R-:W-:Y:S02]  /*3e50*/  R2UR UR34, R14 ;  /* 0x000000000e2272ca */ /* 0x000fe400000e0000 */
[----:B------:R-:W-:Y:S02]  /*3e60*/  ISETP.NE.U32.AND P2, PT, RZ, UR4, PT ;  /* 0x00000004ff007c0c */ /* 0x000fe4000bf45070 */
[----:B------:R-:W-:Y:S02]  /*3e70*/  SHF.L.U32 R14, R29, 0x1f, RZ ;  /* 0x0000001f1d0e7819 */ /* 0x000fe400000006ff */
[----:B------:R-:W-:Y:S05]  /*3e80*/  ISETP.NE.AND.EX P2, PT, RZ, UR5, PT, P2 ;  /* 0x00000005ff007c0c */ /* 0x000fea000bf45320 */
[----:B------:R-:W-:Y:S02]  /*3e90*/  USHF.L.U32 UR35, UR35, 0x6, URZ ;  /* 0x0000000623237899 */ /* 0x000fe400080006ff */
[----:B------:R-:W-:Y:S01]  /*3ea0*/  USHF.L.U32 UR34, UR34, 0x8, URZ ;  /* 0x0000000822227899 */ /* 0x000fe200080006ff */
[----:B------:R-:W-:Y:S11]  /*3eb0*/  BRA.U !UP3, `(.L_x_71) ;  /* 0x000000010b347547 */ /* 0x000ff6000b800000 */
[----:B------:R-:W-:Y:S01]  /*3ec0*/  UPLOP3.LUT UP0, UPT, UPT, UPT, UP2, 0x80, 0x8 ;  /* 0x000000000008789c */ /* 0x000fe20003f0f020 */
[----:B--2---:R-:W-:Y:S02]  /*3ed0*/  HFMA2 R0, -RZ, RZ, 0, 5.9604644775390625e-08 ;  /* 0x00000001ff007431 */ /* 0x004fe400000001ff */
[----:B------:R-:W-:Y:S03]  /*3ee0*/  IMAD.MOV.U32 R96, RZ, RZ, 0x1 ;  /* 0x00000001ff607424 */ /* 0x000fe600078e00ff */
[----:B------:R-:W-:Y:S05]  /*3ef0*/  PLOP3.LUT P0, PT, PT, PT, UP0, 0x80, 0x8 ;  /* 0x000000000008781c */ /* 0x000fea0003f0f008 */
[----:B------:R-:W2:Y:S01]  /*3f00*/  @UP0 LDCU.64 UR10, c[0x0][0x888] ;  /* 0x00011100ff0a07ac */ /* 0x000ea20008000a00 */
[----:B------:R-:W-:Y:S07]  /*3f10*/  @UP0 UIMAD UR8, UR36, UR4, URZ ;  /* 0x00000004240802a4 */ /* 0x000fee000f8e02ff */
[----:B------:R-:W-:Y:S01]  /*3f20*/  @!P0 PRMT R96, R0, 0x7610, R96 ;  /* 0x0000761000608816 */ /* 0x000fe20000000060 */
[----:B--2---:R-:W-:Y:S03]  /*3f30*/  @UP0 UIMAD.WIDE UR10, UR8, 0x4, UR10 ;  /* 0x00000004080a08a5 */ /* 0x004fe6000f8e020a */
[----:B------:R-:W2:Y:S03]  /*3f40*/  @!UP0 LDCU UR8, c[0x0][0x880] ;  /* 0x00011000ff0887ac */ /* 0x000ea60008000800 */
[----:B------:R-:W-:Y:S01]  /*3f50*/  IMAD.U32 R8, RZ, RZ, UR10 ;  /* 0x0000000aff087e24 */ /* 0x000fe2000f8e00ff */
[----:B------:R-:W-:Y:S05]  /*3f60*/  MOV R9, UR11 ;  /* 0x0000000b00097c02 */ /* 0x000fea0008000f00 */
[----:B-----5:R3:W5:Y:S02]  /*3f70*/  @P0 LDG.E R49, desc[UR46][R8.64] ;  /* 0x0000002e08310981 */ /* 0x020764000c1e1900 */
[----:B--23--:R-:W-:Y:S07]  /*3f80*/  @!P0 IMAD.U32 R49, RZ, RZ, UR8 ;  /* 0x00000008ff318e24 */ /* 0x00cfee000f8e00ff */
.L_x_71:
[----:B-----5:R-:W-:Y:S01]  /*3f90*/  @!P2 FSETP.EQ.AND P0, PT, R49, RZ, PT ;  /* 0x000000ff3100a20b */ /* 0x020fe20003f02000 */
[----:B------:R-:W-:Y:S01]  /*3fa0*/  @!UPT UIADD3 URZ, UPT, UPT, URZ, URZ, URZ ;  /* 0x000000fffffff290 */ /* 0x000fe2000fffe0ff */
[----:B------:R-:W-:Y:S11]  /*3fb0*/  @!P2 BRA `(.L_x_72) ;  /* 0x000000000014a947 */ /* 0x000ff60003800000 */
[----:B------:R-:W-:Y:S02]  /*3fc0*/  LOP3.LUT P2, RZ, R96, 0xff, RZ, 0xc0, !PT ;  /* 0x000000ff60ff7812 */ /* 0x000fe4000784c0ff */
[----:B------:R-:W-:Y:S04]  /*3fd0*/  PLOP3.LUT P0, PT, PT, PT, UP0, 0x80, 0x8 ;  /* 0x000000000008781c */ /* 0x000fe80003f0f008 */
[----:B------:R-:W-:Y:S07]  /*3fe0*/  PLOP3.LUT P0, PT, P0, PT, PT, 0x8, 0x80 ;  /* 0x000000000080781c */ /* 0x000fee000070e170 */
[----:B------:R-:W-:Y:S11]  /*3ff0*/  @P2 FSETP.EQ.AND P0, PT, R49, RZ, PT ;  /* 0x000000ff3100220b */ /* 0x000ff60003f02000 */
[----:B------:R-:W-:Y:S02]  /*4000*/  @!UPT UIADD3 URZ, UPT, UPT, URZ, URZ, URZ ;  /* 0x000000fffffff290 */ /* 0x000fe4000fffe0ff */
.L_x_72:
[----:B------:R-:W3:Y:S01]  /*4010*/  SYNCS.PHASECHK.TRANS64.TRYWAIT P2, [UR7+0x50], R14 ;  /* 0x0000500eff0075a7 */ /* 0x000ee20008041107 */
[----:B------:R-:W-:Y:S04]  /*4020*/  ELECT P4, URZ, PT ;  /* 0x0000000000ff782f */ /* 0x000fe80003880000 */
[----:B------:R-:W-:Y:S11]  /*4030*/  PLOP3.LUT P4, PT, P0, P4, PT, 0xf2, 0x2f ;  /* 0x00000000002f781c */ /* 0x000ff60000789e72 */
[----:B------:R-:W-:Y:S02]  /*4040*/  @!UPT UIADD3 URZ, UPT, UPT, URZ, URZ, URZ ;  /* 0x000000fffffff290 */ /* 0x000fe4000fffe0ff */
[----:B-1----:R-:W-:Y:S05]  /*4050*/  @!P4 IADD3 R8, P0, PT, R30, 0x580, RZ ;  /* 0x000005801e08c810 */ /* 0x002fea0007f1e0ff */
[----:B--2---:R-:W-:Y:S01]  /*4060*/  @!P4 IMAD.X R2, RZ, RZ, R31, P0 ;  /* 0x000000ffff02c224 */ /* 0x004fe200000e061f */
[----:B---3--:R-:W-:Y:S07]  /*4070*/  @!P2 BRA `(.L_x_73) ;  /* 0x000000540028a947 */ /* 0x008fee0003800000 */
.L_x_152:
[----:B------:R-:W-:Y:S01]  /*4080*/  @!P4 R2UR UR8, R2 ;  /* 0x000000000208c2ca */ /* 0x000fe200000e0000 */
[----:B------:R-:W-:Y:S01]  /*4090*/  VOTEU.ALL UP1, P4 ;  /* 0x0000000000ff7886 */ /* 0x000fe20002020000 */
[----:B------:R-:W-:Y:S01]  /*40a0*/  @!P4 R2UR UR9, R8 ;  /* 0x000000000809c2ca */ /* 0x000fe200000e0000 */
[----:B-1----:R-:W-:Y:S01]  /*40b0*/  @!P4 IMAD.MOV.U32 R0, RZ, RZ, 0x1000 ;  /* 0x00001000ff00c424 */ /* 0x002fe200078e00ff */
[----:B------:R-:W-:Y:S01]  /*40c0*/  UMOV UR10, 0x0 ;  /* 0x00000000000a7882 */ /* 0x000fe20000000000 */
[----:B------:R-:W-:Y:S01]  /*40d0*/  UMOV UR11, 0x10000000 ;  /* 0x10000000000b7882 */ /* 0x000fe20000000000 */
[----:B------:R-:W-:Y:S01]  /*40e0*/  @!UP1 UIADD3 UR32, UPT, UPT, UR7, 0x200, URZ ;  /* 0x0000020007209890 */ /* 0x000fe2000fffe0ff */
[----:B------:R-:W-:Y:S06]  /*40f0*/  VOTEU.ALL UP1, P4 ;  /* 0x0000000000ff7886 */ /* 0x000fec0002020000 */
[----:B------:R-:W-:Y:S01]  /*4100*/  IMAD.U32 R9, RZ, RZ, UR8 ;  /* 0x00000008ff097e24 */ /* 0x000fe2000f8e00ff */
[----:B------:R-:W-:Y:S01]  /*4110*/  UPRMT UR8, UR37, 0x654, UR33 ;  /* 0x0000065425087896 */ /* 0x000fe20008000021 */
[----:B------:R-:W-:Y:S03]  /*4120*/  IMAD.U32 R8, RZ, RZ, UR9 ;  /* 0x00000009ff087e24 */ /* 0x000fe6000f8e00ff */
[----:B------:R-:W-:Y:S02]  /*4130*/  @!P4 R2UR UR15, R9 ;  /* 0x00000000090fc2ca */ /* 0x000fe400000e0000 */
[----:B------:R-:W-:Y:S02]  /*4140*/  @!P4 R2UR UR14, R8 ;  /* 0x00000000080ec2ca */ /* 0x000fe400000e0000 */
[----:B------:R-:W-:Y:S05]  /*4150*/  @!P4 IADD3 R8, P0, PT, R30, 0x580, RZ ;  /* 0x000005801e08c810 */ /* 0x000fea0007f1e0ff */
[----:B------:R-:W-:Y:S06]  /*4160*/  @!P4 IMAD.X R2, RZ, RZ, R31, P0 ;  /* 0x000000ffff02c224 */ /* 0x000fec00000e061f */
[----:B------:R1:W-:Y:S01]  /*4170*/  @!UP1 UTMALDG.3D [UR32], [UR14], desc[UR10] ;  /* 0x00000a200e0095b4 */ /* 0x0003e20008011000 */
[----:B------:R1:W-:Y:S01]  /*4180*/  @!P4 SYNCS.ARRIVE.TRANS64.RED.A0TR RZ, [UR7+0x30], R0 ;  /* 0x00003000ffffc9a7 */ /* 0x0003e20008300407 */
[----:B------:R-:W-:Y:S01]  /*4190*/  SYNCS.ARRIVE.TRANS64.RED.A1T0 RZ, [UR8], RZ ;  /* 0x000000ffffff79a7 */ /* 0x000fe20008100408 */
[----:B------:R-:W2:Y:S02]  /*41a0*/  SYNCS.PHASECHK.TRANS64.TRYWAIT P2, [UR7+0x58], R14 ;  /* 0x0000580eff0075a7 */ /* 0x000ea40008041107 */
[----:B-12---:R-:W-:Y:S05]  /*41b0*/  @!P2 BRA `(.L_x_74) ;  /* 0x0000005000f0a947 */ /* 0x006fea0003800000 */
.L_x_154:
[----:B------:R-:W-:Y:S01]  /*41c0*/  @!P4 R2UR UR8, R2 ;  /* 0x000000000208c2ca */ /* 0x000fe200000e0000 */
[----:B------:R-:W-:Y:S01]  /*41d0*/  VOTEU.ALL UP1, P4 ;  /* 0x0000000000ff7886 */ /* 0x000fe20002020000 */
[----:B------:R-:W-:Y:S01]  /*41e0*/  @!P4 R2UR UR9, R8 ;  /* 0x000000000809c2ca */ /* 0x000fe200000e0000 */
[----:B-1----:R-:W-:Y:S01]  /*41f0*/  @!P4 IMAD.MOV.U32 R0, RZ, RZ, 0x1000 ;  /* 0x00001000ff00c424 */ /* 0x002fe200078e00ff */
[----:B------:R-:W-:Y:S01]  /*4200*/  UMOV UR10, 0x0 ;  /* 0x00000000000a7882 */ /* 0x000fe20000000000 */
[----:B------:R-:W-:Y:S01]  /*4210*/  UMOV UR11, 0x10000000 ;  /* 0x10000000000b7882 */ /* 0x000fe20000000000 */
[----:B------:R-:W-:Y:S02]  /*4220*/  @!UP1 UIADD3 UR26, UPT, UPT, UR34, 0x40, URZ ;  /* 0x00000040221a9890 */ /* 0x000fe4000fffe0ff */
[----:B------:R-:W-:Y:S01]  /*4230*/  @!UP1 UIADD3 UR24, UPT, UPT, UR7, 0x1200, URZ ;  /* 0x0000120007189890 */ /* 0x000fe2000fffe0ff */
[----:B------:R-:W-:Y:S01]  /*4240*/  VOTEU.ALL UP1, P4 ;  /* 0x0000000000ff7886 */ /* 0x000fe20002020000 */
[----:B------:R-:W-:Y:S01]  /*4250*/  UMOV UR27, UR35 ;  /* 0x00000023001b7c82 */ /* 0x000fe20008000000 */
[----:B------:R-:W-:Y:S02]  /*4260*/  UMOV UR28, UR36 ;  /* 0x00000024001c7c82 */ /* 0x000fe40008000000 */
        /* <DEDUP_REMOVED lines=12> */
.L_x_156:
[----:B------:R-:W2:Y:S01]  /*4330*/  LDC.64 R12, c[0x0][0xb18] ;  /* 0x0002c600ff0c7b82 */ /* 0x000ea20000000a00 */
[----:B------:R-:W-:Y:S01]  /*4340*/  @!P4 R2UR UR8, R2 ;  /* 0x000000000208c2ca */ /* 0x000fe200000e0000 */
[----:B------:R-:W-:Y:S01]  /*4350*/  VOTEU.ALL UP1, P4 ;  /* 0x0000000000ff7886 */ /* 0x000fe20002020000 */
[----:B------:R-:W-:Y:S01]  /*4360*/  @!P4 R2UR UR9, R8 ;  /* 0x000000000809c2ca */ /* 0x000fe200000e0000 */
[----:B-1----:R-:W-:Y:S01]  /*4370*/  @!P4 IMAD.MOV.U32 R0, RZ, RZ, 0x1000 ;  /* 0x00001000ff00c424 */ /* 0x002fe200078e00ff */
[----:B------:R-:W-:Y:S03]  /*4380*/  UMOV UR10, 0x0 ;  /* 0x00000000000a7882 */ /* 0x000fe60000000000 */
[----:B------:R-:W1:Y:S01]  /*4390*/  @!P1 LDC R2, c[0x0][0xb0c] ;  /* 0x0002c300ff029b82 */ /* 0x000e620000000800 */
[----:B------:R-:W-:Y:S01]  /*43a0*/  @!UP1 UIADD3 UR18, UPT, UPT, UR34, 0x80, URZ ;  /* 0x0000008022129890 */ /* 0x000fe2000fffe0ff */
[----:B------:R-:W-:Y:S01]  /*43b0*/  @P3 SHF.R.U32.HI R26, RZ, 0x10, R21 ;  /* 0x00000010ff1a3819 */ /* 0x000fe20000011615 */
[----:B------:R-:W-:Y:S01]  /*43c0*/  @!UP1 UIADD3 UR16, UPT, UPT, UR7, 0x2200, URZ ;  /* 0x0000220007109890 */ /* 0x000fe2000fffe0ff */
[----:B------:R-:W-:Y:S01]  /*43d0*/  VIADD R28, R28, 0x1 ;  /* 0x000000011c1c7836 */ /* 0x000fe20000000000 */
[----:B------:R-:W-:Y:S01]  /*43e0*/  VOTEU.ALL UP1, P4 ;  /* 0x0000000000ff7886 */ /* 0x000fe20002020000 */
[----:B------:R-:W-:Y:S01]  /*43f0*/  UMOV UR11, 0x10000000 ;  /* 0x10000000000b7882 */ /* 0x000fe20000000000 */
[----:B------:R-:W-:Y:S01]  /*4400*/  UMOV UR19, UR35 ;  /* 0x0000002300137c82 */ /* 0x000fe20008000000 */
[----:B------:R-:W-:Y:S01]  /*4410*/  IMAD.U32 R9, RZ, RZ, UR8 ;  /* 0x00000008ff097e24 */ /* 0x000fe2000f8e00ff */
[----:B------:R-:W-:Y:S01]  /*4420*/  UMOV UR20, UR36 ;  /* 0x0000002400147c82 */ /* 0x000fe20008000000 */
[----:B------:R-:W-:Y:S01]  /*4430*/  IMAD.U32 R8, RZ, RZ, UR9 ;  /* 0x00000009ff087e24 */ /* 0x000fe2000f8e00ff */
[----:B------:R-:W-:Y:S02]  /*4440*/  UPRMT UR8, UR37, 0x654, UR17 ;  /* 0x0000065425087896 */ /* 0x000fe40008000011 */
[----:B------:R-:W-:Y:S02]  /*4450*/  @!P4 R2UR UR15, R9 ;  /* 0x00000000090fc2ca */ /* 0x000fe400000e0000 */
[----:B------:R-:W-:Y:S02]  /*4460*/  @!P4 R2UR UR14, R8 ;  /* 0x00000000080ec2ca */ /* 0x000fe400000e0000 */
[----:B------:R-:W3:Y:S11]  /*4470*/  LDC.64 R8, c[0x0][0xb10] ;  /* 0x0002c400ff087b82 */ /* 0x000ef60000000a00 */
[----:B------:R1:W-:Y:S01]  /*4480*/  @!UP1 UTMALDG.3D [UR16], [UR14], desc[UR10] ;  /* 0x00000a100e0095b4 */ /* 0x0003e20008011000 */
[----:B------:R5:W-:Y:S01]  /*4490*/  @!P4 SYNCS.ARRIVE.TRANS64.RED.A0TR RZ, [UR7+0x40], R0 ;  /* 0x00004000ffffc9a7 */ /* 0x000be20008300407 */
[C---:B---3--:R-:W-:Y:S01]  /*44a0*/  @!P1 IMAD.HI.U32 R8, R11.reuse, R8, RZ ;  /* 0x000000080b089227 */ /* 0x048fe200078e00ff */
[----:B--2---:R-:W-:Y:S02]  /*44b0*/  @!P1 ISETP.NE.AND P0, PT, R12, 0x1, PT ;  /* 0x000000010c00980c */ /* 0x004fe40003f05270 */
[----:B-1----:R-:W-:Y:S01]  /*44c0*/  @!P1 ISETP.NE.AND P2, PT, R2, 0x1, PT ;  /* 0x000000010200980c */ /* 0x002fe20003f45270 */
[----:B------:R-:W-:Y:S01]  /*44d0*/  SYNCS.ARRIVE.TRANS64.RED.A1T0 RZ, [UR8], RZ ;  /* 0x000000ffffff79a7 */ /* 0x000fe20008100408 */
[C---:B------:R-:W-:Y:S01]  /*44e0*/  @!P1 IMAD.HI.U32 R13, R10.reuse, R13, RZ ;  /* 0x0000000d0a0d9227 */ /* 0x040fe200078e00ff */
[----:B------:R-:W-:Y:S04]  /*44f0*/  @!P1 SHF.R.U32.HI R8, RZ, R9, R8 ;  /* 0x00000009ff089219 */ /* 0x000fe80000011608 */
[----:B------:R-:W-:Y:S01]  /*4500*/  @!P1 SEL R8, R11, R8, !P2 ;  /* 0x000000080b089207 */ /* 0x000fe20005000000 */
[----:B------:R-:W1:Y:S01]  /*4510*/  SYNCS.PHASECHK.TRANS64.TRYWAIT P5, [UR7+0x68], R14 ;  /* 0x0000680eff0075a7 */ /* 0x000e6200080a1107 */
[----:B-----5:R-:W2:Y:S02]  /*4520*/  @!P1 LDC R0, c[0x0][0xb20] ;  /* 0x0002c800ff009b82 */ /* 0x020ea40000000800 */
[----:B--2---:R-:W-:Y:S04]  /*4530*/  @!P1 SHF.R.U32.HI R0, RZ, R0, R13 ;  /* 0x00000000ff009219 */ /* 0x004fe8000001160d */
[----:B------:R-:W-:Y:S05]  /*4540*/  @!P1 SEL R9, R10, R0, !P0 ;  /* 0x000000000a099207 */ /* 0x000fea0004000000 */
[----:B------:R-:W-:Y:S02]  /*4550*/  @!P1 IMAD.IADD R0, R9, 0x1, -R8 ;  /* 0x0000000109009824 */ /* 0x000fe400078e0a08 */
[----:B------:R-:W-:Y:S02]  /*4560*/  @!P1 IMAD.IADD R8, R8, 0x1, -R9 ;  /* 0x0000000108089824 */ /* 0x000fe400078e0a09 */
[----:B------:R-:W-:Y:S02]  /*4570*/  @!P1 IMAD R11, R0, R2, R11 ;  /* 0x00000002000b9224 */ /* 0x000fe400078e020b */
[----:B------:R-:W-:Y:S01]  /*4580*/  @!P1 IMAD R10, R8, R12, R10 ;  /* 0x0000000c080a9224 */ /* 0x000fe200078e020a */
[----:B-1----:R-:W-:Y:S06]  /*4590*/  @!P5 BRA `(.L_x_76) ;  /* 0x000000500028d947 */ /* 0x002fec0003800000 */
.L_x_158:
[----:B------:R-:W-:Y:S01]  /*45a0*/  @!P4 IADD3 R2, P0, PT, R30, 0x580, RZ ;  /* 0x000005801e02c810 */ /* 0x000fe20007f1e0ff */
[----:B------:R-:W-:Y:S01]  /*45b0*/  VOTEU.ALL UP1, P4 ;  /* 0x0000000000ff7886 */ /* 0x000fe20002020000 */
[----:B------:R-:W-:Y:S01]  /*45c0*/  UMOV UR18, 0x0 ;  /* 0x0000000000127882 */ /* 0x000fe20000000000 */
[----:B------:R-:W-:Y:S01]  /*45d0*/  UMOV UR19, 0x10000000 ;  /* 0x1000000000137882 */ /* 0x000fe20000000000 */
[----:B------:R-:W-:Y:S01]  /*45e0*/  @!P4 R2UR UR9, R2 ;  /* 0x000000000209c2ca */ /* 0x000fe200000e0000 */
[----:B-1----:R-:W-:Y:S01]  /*45f0*/  @!P4 IMAD.X R0, RZ, RZ, R31, P0 ;  /* 0x000000ffff00c224 */ /* 0x002fe200000e061f */
[----:B------:R-:W-:Y:S01]  /*4600*/  @!UP1 UIADD3 UR10, UPT, UPT, UR34, 0xc0, URZ ;  /* 0x000000c0220a9890 */ /* 0x000fe2000fffe0ff */
[----:B------:R-:W-:Y:S01]  /*4610*/  ISETP.NE.AND P0, PT, R28, 0x2, PT ;  /* 0x000000021c00780c */ /* 0x000fe20003f05270 */
[----:B------:R-:W-:Y:S01]  /*4620*/  UMOV UR11, UR35 ;  /* 0x00000023000b7c82 */ /* 0x000fe20008000000 */
[----:B------:R-:W-:Y:S01]  /*4630*/  UMOV UR12, UR36 ;  /* 0x00000024000c7c82 */ /* 0x000fe20008000000 */
[----:B------:R-:W-:Y:S01]  /*4640*/  @!P4 R2UR UR8, R0 ;  /* 0x000000000008c2ca */ /* 0x000fe200000e0000 */
[----:B------:R-:W-:Y:S01]  /*4650*/  IMAD.IADD R14, R10, 0x1, R94 ;  /* 0x000000010a0e7824 */ /* 0x000fe200078e025e */
[----:B------:R-:W-:Y:S01]  /*4660*/  @P3 R2UR UR36, R26 ;  /* 0x000000001a2432ca */ /* 0x000fe200000e0000 */
[----:B------:R-:W-:Y:S01]  /*4670*/  IMAD.IADD R15, R11, 0x1, R95 ;  /* 0x000000010b0f7824 */ /* 0x000fe200078e025f */
[----:B------:R-:W-:Y:S02]  /*4680*/  SEL R0, RZ, 0x1, P0 ;  /* 0x00000001ff007807 */ /* 0x000fe40000000000 */
[----:B------:R-:W-:Y:S01]  /*4690*/  LOP3.LUT R29, R29, 0x1, RZ, 0x3c, !PT ;  /* 0x000000011d1d7812 */ /* 0x000fe200078e3cff */
[----:B------:R-:W-:Y:S01]  /*46a0*/  IMAD.U32 R8, RZ, RZ, UR9 ;  /* 0x00000009ff087e24 */ /* 0x000fe2000f8e00ff */
[----:B------:R-:W-:Y:S01]  /*46b0*/  @!UP1 UIADD3 UR9, UPT, UPT, UR7, 0x48, URZ ;  /* 0x0000004807099890 */ /* 0x000fe2000fffe0ff */
[----:B------:R-:W-:Y:S02]  /*46c0*/  LOP3.LUT R27, R27, R0, RZ, 0x3c, !PT ;  /* 0x000000001b1b7212 */ /* 0x000fe400078e3cff */
[----:B------:R-:W-:Y:S02]  /*46d0*/  SEL R28, R28, RZ, P0 ;  /* 0x000000ff1c1c7207 */ /* 0x000fe40000000000 */
[----:B------:R-:W-:Y:S01]  /*46e0*/  IMAD.U32 R9, RZ, RZ, UR8 ;  /* 0x00000008ff097e24 */ /* 0x000fe2000f8e00ff */
[----:B------:R-:W-:Y:S01]  /*46f0*/  @!P4 R2UR UR14, R8 ;  /* 0x00000000080ec2ca */ /* 0x000fe200000e0000 */
[----:B------:R-:W-:Y:S01]  /*4700*/  @!UP1 UIADD3 UR8, UPT, UPT, UR7, 0x3200, URZ ;  /* 0x0000320007089890 */ /* 0x000fe2000fffe0ff */
[----:B------:R-:W-:Y:S02]  /*4710*/  VOTEU.ALL UP1, P4 ;  /* 0x0000000000ff7886 */ /* 0x000fe40002020000 */
[----:B------:R-:W-:Y:S11]  /*4720*/  @!P4 R2UR UR15, R9 ;  /* 0x00000000090fc2ca */ /* 0x000ff600000e0000 */
[----:B------:R-:W-:Y:S02]  /*4730*/  @!UPT UIADD3 URZ, UPT, UPT, URZ, URZ, URZ ;  /* 0x000000fffffff290 */ /* 0x000fe4000fffe0ff */
[----:B------:R2:W-:Y:S01]  /*4740*/  @!UP1 UTMALDG.3D [UR8], [UR14], desc[UR18] ;  /* 0x000012080e0095b4 */ /* 0x0005e20008011000 */
[----:B------:R2:W-:Y:S01]  /*4750*/  @!P4 SYNCS.ARRIVE.TRANS64.RED.A0TR RZ, [UR7+0x48], R25 ;  /* 0x00004819ffffc9a7 */ /* 0x0005e20008300407 */
[----:B------:R-:W-:Y:S01]  /*4760*/  UPLOP3.LUT UP1, UPT, UPT, UPT, UPT, 0x80, 0x8 ;  /* 0x000000000008789c */ /* 0x000fe20003f2f070 */
[----:B------:R-:W-:Y:S01]  /*4770*/  SYNCS.ARRIVE.TRANS64.RED.A1T0 RZ, [UR13], RZ ;  /* 0x000000ffffff79a7 */ /* 0x000fe2000810040d */
[----:B------:R-:W-:Y:S09]  /*4780*/  @P3 BRA `(.L_x_77) ;  /* 0xfffffff000a03947 */ /* 0x000ff2000383ffff */
[----:B------:R-:W-:-:S04]  /*4790*/  SHF.L.U32 R2, R29, 0x1f, RZ ;  /* 0x0000001f1d027819 */ /* 0x000fc800000006ff */
[----:B------:R-:W1:Y:S02]  /*47a0*/  SYNCS.PHASECHK.TRANS64.TRYWAIT P0, [UR7+0x50], R2 ;  /* 0x00005002ff0075a7 */ /* 0x000e640008001107 */
[----:B-1----:R-:W-:Y:S05]  /*47b0*/  @!P0 BRA `(.L_x_78) ;  /* 0x0000004c00b88947 */ /* 0x002fea0003800000 */
.L_x_160:
[----:B------:R-:W3:Y:S02]  /*47c0*/  SYNCS.PHASECHK.TRANS64.TRYWAIT P0, [UR7+0x58], R2 ;  /* 0x00005802ff0075a7 */ /* 0x000ee40008001107 */
[----:B---3--:R-:W-:Y:S05]  /*47d0*/  @!P0 BRA `(.L_x_79) ;  /* 0x0000004c00c88947 */ /* 0x008fea0003800000 */
.L_x_162:
[----:B------:R-:W3:Y:S02]  /*47e0*/  SYNCS.PHASECHK.TRANS64.TRYWAIT P0, [UR7+0x60], R2 ;  /* 0x00006002ff0075a7 */ /* 0x000ee40008001107 */
[----:B---3--:R-:W-:Y:S05]  /*47f0*/  @!P0 BRA `(.L_x_80) ;  /* 0x0000004c00d88947 */ /* 0x008fea0003800000 */
.L_x_164:
[----:B-1----:R-:W-:-:S07]  /*4800*/  MOV R0, UR7 ;  /* 0x0000000700007c02 */ /* 0x002fce0008000f00 */
.L_x_81:
[----:B-1----:R-:W-:-:S04]  /*4810*/  SHF.L.U32 R2, R29, 0x1f, RZ ;  /* 0x0000001f1d027819 */ /* 0x002fc800000006ff */
[----:B------:R1:W3:Y:S03]  /*4820*/  SYNCS.PHASECHK.TRANS64.TRYWAIT P0, [R0+URZ+0x68], R2 ;  /* 0x00006802000075a7 */ /* 0x0002e600080011ff */
[----:B---3--:R-:W-:Y:S05]  /*4830*/  @!P0 NANOSLEEP.SYNCS 0x989680 ;  /* 0x009896800000895d */ /* 0x008fea0003900000 */
[----:B------:R-:W3:Y:S02]  /*4840*/  @!P0 SYNCS.PHASECHK.TRANS64 P0, [R0+URZ+0x68], R2 ;  /* 0x00006802000085a7 */ /* 0x000ee400080010ff */
[----:B--23--:R-:W-:Y:S05]  /*4850*/  @P0 EXIT ;  /* 0x000000000000094d */ /* 0x00cfea0003800000 */
[----:B------:R-:W-:Y:S05]  /*4860*/  BRA `(.L_x_81) ;  /* 0xfffffffc00e87947 */ /* 0x000fea000383ffff */
.L_x_66:
[----:B------:R-:W-:-:S06]  /*4870*/  UISETP.GE.AND UP1, UPT, UR8, 0x4, UPT ;  /* 0x000000040800788c */ /* 0x000fcc000bf26270 */
[----:B------:R-:W-:-:S13]  /*4880*/  PLOP3.LUT P0, PT, PT, PT, UP1, 0x80, 0x8 ;  /* 0x000000000008781c */ /* 0x000fda0003f0f018 */
[----:B------:R-:W-:Y:S05]  /*4890*/  @!P0 EXIT ;  /* 0x000000000000894d */ /* 0x000fea0003800000 */
[----:B------:R-:W-:Y:S01]  /*48a0*/  BAR.SYNC.DEFER_BLOCKING 0x6, 0xa0 ;  /* 0x0182800000007b1d */ /* 0x000fe20000010000 */
[C---:B------:R-:W-:Y:S01]  /*48b0*/  IMAD.SHL.U32 R3, R108.reuse, 0x40, RZ ;  /* 0x000000406c037824 */ /* 0x040fe200078e00ff */
[C---:B------:R-:W-:Y:S01]  /*48c0*/  LOP3.LUT R110, R108.reuse, 0x60, RZ, 0xc0, !PT ;  /* 0x000000606c6e7812 */ /* 0x040fe200078ec0ff */
[C---:B------:R-:W-:Y:S01]  /*48d0*/  IMAD.SHL.U32 R100, R108.reuse, 0x20, RZ ;  /* 0x000000206c647824 */ /* 0x040fe200078e00ff */
[----:B------:R-:W-:Y:S01]  /*48e0*/  CS2R R106, SRZ ;  /* 0x00000000006a7805 */ /* 0x000fe2000001ff00 */
[C---:B------:R-:W-:Y:S01]  /*48f0*/  IMAD.SHL.U32 R4, R108.reuse, 0x2, RZ ;  /* 0x000000026c047824 */ /* 0x040fe200078e00ff */
[----:B------:R-:W-:Y:S02]  /*4900*/  UMOV UR49, 0x400 ;  /* 0x0000040000317882 */ /* 0x000fe40000000000 */
[----:B------:R-:W1:Y:S01]  /*4910*/  LDC R99, c[0x0][0x370] ;  /* 0x0000dc00ff637b82 */ /* 0x000e620000000800 */
[----:B------:R-:W-:Y:S01]  /*4920*/  ULEA UR49, UR37, UR49, 0x18 ;  /* 0x0000003125317291 */ /* 0x000fe2000f8ec0ff */
[----:B------:R-:W-:Y:S01]  /*4930*/  LOP3.LUT R2, R3, 0x180, RZ, 0xc0, !PT ;  /* 0x0000018003027812 */ /* 0x000fe200078ec0ff */
[----:B------:R-:W-:Y:S01]  /*4940*/  IMAD.U32 R46, R108, 0x10000, RZ ;  /* 0x000100006c2e7824 */ /* 0x000fe200078e00ff */
[----:B------:R-:W-:Y:S01]  /*4950*/  LOP3.LUT R100, R100, 0xc00, RZ, 0xc0, !PT ;  /* 0x00000c0064647812 */ /* 0x000fe200078ec0ff */
[----:B------:R-:W-:Y:S01]  /*4960*/  UIADD3 UR4, UPT, UPT, UR49, 0x4200, URZ ;  /* 0x0000420031047890 */ /* 0x000fe2000fffe0ff */
[----:B------:R-:W-:Y:S01]  /*4970*/  LOP3.LUT R4, R2, 0x20, R4, 0xf8, !PT ;  /* 0x0000002002047812 */ /* 0x000fe200078ef804 */
[----:B------:R-:W-:Y:S01]  /*4980*/  IMAD.SHL.U32 R2, R108, 0x8, RZ ;  /* 0x000000086c027824 */ /* 0x000fe200078e00ff */
[----:B------:R-:W2:Y:S01]  /*4990*/  LDC R42, c[0x0][0xb0c] ;  /* 0x0002c300ff2a7b82 */ /* 0x000ea20000000800 */
[----:B------:R-:W-:Y:S01]  /*49a0*/  LOP3.LUT R100, R100, 0x40, R3, 0xf8, !PT ;  /* 0x0000004064647812 */ /* 0x000fe200078ef803 */
[----:B------:R-:W-:Y:S01]  /*49b0*/  IMAD.MOV.U32 R45, RZ, RZ, RZ ;  /* 0x000000ffff2d7224 */ /* 0x000fe200078e00ff */
[----:B------:R-:W-:Y:S01]  /*49c0*/  LOP3.LUT R46, R46, 0x600000, RZ, 0xc0, !PT ;  /* 0x006000002e2e7812 */ /* 0x000fe200078ec0ff */
[----:B------:R-:W-:Y:S01]  /*49d0*/  IMAD.MOV.U32 R112, RZ, RZ, RZ ;  /* 0x000000ffff707224 */ /* 0x000fe200078e00ff */
[----:B------:R-:W-:-:S02]  /*49e0*/  LOP3.LUT R108, R108, 0x2, RZ, 0xc0, !PT ;  /* 0x000000026c6c7812 */ /* 0x000fc400078ec0ff */
[----:B------:R-:W-:Y:S02]  /*49f0*/  CS2R R104, SRZ ;  /* 0x0000000000687805 */ /* 0x000fe4000001ff00 */
[----:B------:R-:W-:Y:S01]  /*4a00*/  LOP3.LUT R2, R4, 0x30, R2, 0x78, !PT ;  /* 0x0000003004027812 */ /* 0x000fe200078e7802 */
[----:B------:R-:W4:Y:S01]  /*4a10*/  LDC R97, c[0x0][0xb20] ;  /* 0x0002c800ff617b82 */ /* 0x000f220000000800 */
[----:B------:R-:W3:Y:S01]  /*4a20*/  LDS R0, [UR49+0x130] ;  /* 0x00013031ff007984 */ /* 0x000ee20008000800 */
[----:B------:R-:W-:Y:S01]  /*4a30*/  LOP3.LUT R100, R100, 0x200, R3, 0xf8, !PT ;  /* 0x0000020064647812 */ /* 0x000fe200078ef803 */
[----:B------:R-:W-:Y:S01]  /*4a40*/  IMAD.MOV R102, RZ, RZ, -R108 ;  /* 0x000000ffff667224 */ /* 0x000fe200078e0a6c */
[----:B------:R-:W1:Y:S01]  /*4a50*/  LDCU.64 UR52, c[0x0][0x348] ;  /* 0x00006900ff3477ac */ /* 0x000e620008000a00 */
[----:B------:R-:W-:Y:S01]  /*4a60*/  IMAD.U32 R109, RZ, RZ, UR4 ;  /* 0x00000004ff6d7e24 */ /* 0x000fe2000f8e00ff */
[----:B------:R-:W-:Y:S02]  /*4a70*/  LOP3.LUT R100, R100, R2, RZ, 0xfc, !PT ;  /* 0x0000000264647212 */ /* 0x000fe400078efcff */
[----:B------:R-:W1:Y:S01]  /*4a80*/  LDC R41, c[0x0][0xb30] ;  /* 0x0002cc00ff297b82 */ /* 0x000e620000000800 */
[----:B------:R-:W1:Y:S01]  /*4a90*/  LDCU.64 UR38, c[0x0][0x888] ;  /* 0x00011100ff2677ac */ /* 0x000e620008000a00 */
[----:B------:R-:W1:Y:S06]  /*4aa0*/  LDCU.64 UR44, c[0x0][0x890] ;  /* 0x00011200ff2c77ac */ /* 0x000e6c0008000a00 */
[----:B------:R-:W1:Y:S01]  /*4ab0*/  LDC.64 R92, c[0x0][0xb10] ;  /* 0x0002c400ff5c7b82 */ /* 0x000e620000000a00 */
[----:B------:R-:W-:-:S07]  /*4ac0*/  UIADD3 UR48, UPT, UPT, UR49, 0x200, URZ ;  /* 0x0000020031307890 */ /* 0x000fce000fffe0ff */
[----:B------:R-:W1:Y:S08]  /*4ad0*/  LDC.64 R38, c[0x0][0xb18] ;  /* 0x0002c600ff267b82 */ /* 0x000e700000000a00 */
[----:B------:R-:W1:Y:S08]  /*4ae0*/  LDC.64 R36, c[0x0][0xb28] ;  /* 0x0002ca00ff247b82 */ /* 0x000e700000000a00 */
[----:B------:R-:W1:Y:S01]  /*4af0*/  LDC.64 R90, c[0x0][0x8b0] ;  /* 0x00022c00ff5a7b82 */ /* 0x000e620000000a00 */
[----:B---3--:R-:W-:-:S07]  /*4b00*/  IMAD.IADD R46, R0, 0x1, R46 ;  /* 0x00000001002e7824 */ /* 0x008fce00078e022e */
[----:B------:R-:W3:Y:S08]  /*4b10*/  LDC.64 R88, c[0x0][0x8a8] ;  /* 0x00022a00ff587b82 */ /* 0x000ef00000000a00 */
[----:B--2-4-:R-:W1:Y:S02]  /*4b20*/  LDC R98, c[0x0][0x374] ;  /* 0x0000dd00ff627b82 */ /* 0x014e640000000800 */
.L_x_123:
[----:B------:R-:W-:Y:S02]  /*4b30*/  LEA R0, R112, UR49, 0x3 ;  /* 0x0000003170007c11 */ /* 0x000fe4000f8e18ff */
[----:B------:R-:W-:Y:S02]  /*4b40*/  SHF.L.U32 R2, R106, 0x1f, RZ ;  /* 0x0000001f6a027819 */ /* 0x000fe400000006ff */
[----:B------:R-:W-:Y:S02]  /*4b50*/  LEA R16, R112, UR49, 0x4 ;  /* 0x0000003170107c11 */ /* 0x000fe4000f8e20ff */
[----:B------:R-:W2:Y:S02]  /*4b60*/  SYNCS.PHASECHK.TRANS64.TRYWAIT P0, [R0+URZ+0x80], R2 ;  /* 0x00008002000075a7 */ /* 0x000ea400080011ff */
[----:B-12---:R-:W-:Y:S05]  /*4b70*/  @!P0 BRA `(.L_x_82) ;  /* 0x0000004c00108947 */ /* 0x006fea0003800000 */
.L_x_165:
[----:B------:R-:W4:Y:S01]  /*4b80*/  LDC.64 R10, c[0x0][0xb10] ;  /* 0x0002c400ff0a7b82 */ /* 0x000f220000000a00 */
[----:B------:R-:W3:Y:S01]  /*4b90*/  LDS.128 R16, [R16+0x110] ;  /* 0x0001100010107984 */ /* 0x000ee20000000c00 */
[----:B-1----:R-:W-:Y:S01]  /*4ba0*/  ISETP.NE.AND P1, PT, R41, 0x1, PT ;  /* 0x000000012900780c */ /* 0x002fe20003f25270 */
[----:B--2---:R-:W-:Y:S01]  /*4bb0*/  VIADD R0, R0, 0x90 ;  /* 0x0000009000007836 */ /* 0x004fe20000000000 */
[----:B------:R-:W-:Y:S04]  /*4bc0*/  ISETP.GE.AND P0, PT, R40, 0x1, PT ;  /* 0x000000012800780c */ /* 0x000fe80003f06270 */
[----:B------:R-:W1:Y:S01]  /*4bd0*/  LDC.64 R8, c[0x0][0xb18] ;  /* 0x0002c600ff087b82 */ /* 0x000e620000000a00 */
[----:B------:R-:W-:Y:S01]  /*4be0*/  PRMT R0, RZ, 0x654, R0 ;  /* 0x00000654ff007816 */ /* 0x000fe20000000000 */
[----:B------:R-:W-:Y:S01]  /*4bf0*/  @!PT LDS RZ, [RZ] ;  /* 0x00000000fffff984 */ /* 0x000fe20000000800 */
[----:B------:R-:W-:Y:S01]  /*4c00*/  @!PT LDS RZ, [RZ] ;  /* 0x00000000fffff984 */ /* 0x000fe20000000800 */
[----:B------:R-:W-:Y:S01]  /*4c10*/  @!PT LDS RZ, [RZ] ;  /* 0x00000000fffff984 */ /* 0x000fe20000000800 */
[----:B------:R-:W-:Y:S01]  /*4c20*/  @!PT LDS RZ, [RZ] ;  /* 0x00000000fffff984 */ /* 0x000fe20000000800 */
[----:B------:R2:W-:Y:S06]  /*4c30*/  MEMBAR.ALL.CTA ;  /* 0x0000000000007992 */ /* 0x0005ec0000008000 */
[----:B--2---:R-:W2:Y:S01]  /*4c40*/  FENCE.VIEW.ASYNC.S ;  /* 0x00000000000073c6 */ /* 0x004ea20000000000 */
[----:B------:R-:W1:Y:S08]  /*4c50*/  @!P1 LDC R12, c[0x0][0xb20] ;  /* 0x0002c800ff0c9b82 */ /* 0x000e700000000800 */
[----:B------:R-:W1:Y:S01]  /*4c60*/  @!P1 LDC R7, c[0x0][0xb0c] ;  /* 0x0002c300ff079b82 */ /* 0x000e620000000800 */
[----:B--2---:R2:W-:Y:S01]  /*4c70*/  SYNCS.ARRIVE.TRANS64.RED.A1T0 RZ, [R0+URZ], RZ ;  /* 0x000000ff00ff79a7 */ /* 0x0045e200081004ff */
[----:B---3--:R-:W-:Y:S04]  /*4c80*/  LOP3.LUT P4, RZ, R18, 0x1, RZ, 0xc0, !PT ;  /* 0x0000000112ff7812 */ /* 0x008fe8000788c0ff */
[----:B------:R-:W-:Y:S09]  /*4c90*/  P2R R111, PR, RZ, 0x10 ;  /* 0x00000010ff6f7803 */ /* 0x000ff20000000000 */
[----:B------:R-:W-:Y:S02]  /*4ca0*/  @P4 MOV R44, R16 ;  /* 0x00000010002c4202 */ /* 0x000fe40000000f00 */
[----:B------:R-:W-:Y:S01]  /*4cb0*/  @P4 LOP3.LUT R43, R17, 0xffff, RZ, 0xc0, !PT ;  /* 0x0000ffff112b4812 */ /* 0x000fe200078ec0ff */
[----:B--2-4-:R-:W-:Y:S06]  /*4cc0*/  @!P0 BRA `(.L_x_83) ;  /* 0x0000000000a48947 */ /* 0x014fec0003800000 */
[----:B------:R-:W-:Y:S01]  /*4cd0*/  IMAD.HI.U32 R0, R98, R39, RZ ;  /* 0x0000002762007227 */ /* 0x000fe200078e00ff */
[----:B------:R-:W-:Y:S02]  /*4ce0*/  ISETP.NE.AND P0, PT, R38, 0x1, PT ;  /* 0x000000012600780c */ /* 0x000fe40003f05270 */
[----:B------:R-:W-:Y:S01]  /*4cf0*/  ISETP.NE.AND P2, PT, R40, 0x1, PT ;  /* 0x000000012800780c */ /* 0x000fe20003f45270 */
[----:B------:R-:W-:Y:S01]  /*4d00*/  IMAD.HI.U32 R4, R99, R92, RZ ;  /* 0x0000005c63047227 */ /* 0x000fe200078e00ff */
[----:B------:R-:W-:Y:S02]  /*4d10*/  SHF.R.U32.HI R0, RZ, R97, R0 ;  /* 0x00000061ff007219 */ /* 0x000fe40000011600 */
[----:B------:R-:W-:Y:S01]  /*4d20*/  ISETP.NE.AND P3, PT, R42, 0x1, PT ;  /* 0x000000012a00780c */ /* 0x000fe20003f65270 */
[----:B------:R-:W-:Y:S01]  /*4d30*/  IMAD.HI.U32 R6, R43, R39, RZ ;  /* 0x000000272b067227 */ /* 0x000fe200078e00ff */
[-C--:B------:R-:W-:Y:S02]  /*4d40*/  SHF.R.U32.HI R4, RZ, R93.reuse, R4 ;  /* 0x0000005dff047219 */ /* 0x080fe40000011604 */
[----:B------:R-:W-:Y:S01]  /*4d50*/  SEL R0, R98, R0, !P0 ;  /* 0x0000000062007207 */ /* 0x000fe20004000000 */
[----:B------:R-:W-:Y:S01]  /*4d60*/  IMAD.HI.U32 R5, R44, R92, RZ ;  /* 0x0000005c2c057227 */ /* 0x000fe200078e00ff */
[----:B------:R-:W-:Y:S03]  /*4d70*/  SEL R4, R99, R4, !P3 ;  /* 0x0000000463047207 */ /* 0x000fe60005800000 */
[-C--:B------:R-:W-:Y:S01]  /*4d80*/  IMAD.HI.U32 R3, R0, R36.reuse, RZ ;  /* 0x0000002400037227 */ /* 0x080fe200078e00ff */
[----:B------:R-:W-:Y:S03]  /*4d90*/  SHF.R.U32.HI R5, RZ, R93, R5 ;  /* 0x0000005dff057219 */ /* 0x000fe60000011605 */
[----:B------:R-:W-:Y:S01]  /*4da0*/  IMAD.HI.U32 R2, R4, R36, RZ ;  /* 0x0000002404027227 */ /* 0x000fe200078e00ff */
[----:B------:R-:W-:Y:S02]  /*4db0*/  @P2 SHF.R.U32.HI R0, RZ, R37, R3 ;  /* 0x00000025ff002219 */ /* 0x000fe40000011603 */
[----:B------:R-:W-:Y:S02]  /*4dc0*/  SHF.R.U32.HI R3, RZ, R97, R6 ;  /* 0x00000061ff037219 */ /* 0x000fe40000011606 */
[----:B------:R-:W-:Y:S01]  /*4dd0*/  @P2 SHF.R.U32.HI R4, RZ, R37, R2 ;  /* 0x00000025ff042219 */ /* 0x000fe20000011602 */
[----:B------:R-:W-:Y:S01]  /*4de0*/  IMAD R0, R40, R0, RZ ;  /* 0x0000000028007224 */ /* 0x000fe200078e02ff */
[----:B------:R-:W-:Y:S02]  /*4df0*/  SEL R3, R43, R3, !P0 ;  /* 0x000000032b037207 */ /* 0x000fe40004000000 */
[----:B------:R-:W-:Y:S01]  /*4e00*/  SEL R2, R44, R5, !P3 ;  /* 0x000000052c027207 */ /* 0x000fe20005800000 */
[----:B------:R-:W-:Y:S01]  /*4e10*/  IMAD R5, R40, R4, RZ ;  /* 0x0000000428057224 */ /* 0x000fe200078e02ff */
[C---:B------:R-:W-:Y:S01]  /*4e20*/  ISETP.GE.AND P0, PT, R3.reuse, R0, PT ;  /* 0x000000000300720c */ /* 0x040fe20003f06270 */
[C---:B------:R-:W-:Y:S03]  /*4e30*/  IMAD.HI.U32 R0, R3.reuse, R36, RZ ;  /* 0x0000002403007227 */ /* 0x040fe600078e00ff */
[C---:B------:R-:W-:Y:S02]  /*4e40*/  ISETP.GE.OR P0, PT, R2.reuse, R5, P0 ;  /* 0x000000050200720c */ /* 0x040fe40000706670 */
[----:B------:R-:W-:Y:S04]  /*4e50*/  SHF.R.U32.HI R0, RZ, R37, R0 ;  /* 0x00000025ff007219 */ /* 0x000fe80000011600 */
[C---:B------:R-:W-:Y:S05]  /*4e60*/  SEL R6, R3.reuse, R0, !P2 ;  /* 0x0000000003067207 */ /* 0x040fea0005000000 */
        /* <DEDUP_REMOVED lines=14> */
[----:B------:R-:W-:Y:S07]  /*4f50*/  IMAD R43, R3, R38, R43 ;  /* 0x00000026032b7224 */ /* 0x000fee00078e022b */
.L_x_83:
[----:B-1----:R-:W-:Y:S01]  /*4f60*/  @!P1 ISETP.NE.AND P0, PT, R8, 0x1, PT ;  /* 0x000000010800980c */ /* 0x002fe20003f05270 */
[----:B------:R-:W-:Y:S01]  /*4f70*/  @!P1 IMAD.HI.U32 R0, R44, R10, RZ ;  /* 0x0000000a2c009227 */ /* 0x000fe200078e00ff */
[----:B------:R-:W-:Y:S01]  /*4f80*/  @!P1 ISETP.NE.AND P2, PT, R7, 0x1, PT ;  /* 0x000000010700980c */ /* 0x000fe20003f45270 */
[----:B------:R-:W-:Y:S01]  /*4f90*/  ULOP3.LUT UP0, URZ, UR48, 0x1b0, URZ, 0xc0, !UPT ;  /* 0x000001b030ff7892 */ /* 0x000fe2000f80c0ff */
[----:B------:R-:W-:Y:S01]  /*4fa0*/  R2UR UR42, R15 ;  /* 0x000000000f2a72ca */ /* 0x000fe200000e0000 */
[C---:B------:R-:W-:Y:S01]  /*4fb0*/  @!P1 IMAD.HI.U32 R2, R43.reuse, R9, RZ ;  /* 0x000000092b029227 */ /* 0x040fe200078e00ff */
[----:B------:R-:W-:Y:S02]  /*4fc0*/  @!P1 SHF.R.U32.HI R0, RZ, R11, R0 ;  /* 0x0000000bff009219 */ /* 0x000fe40000011600 */
[----:B------:R-:W-:Y:S01]  /*4fd0*/  R2UR UR41, R14 ;  /* 0x000000000e2972ca */ /* 0x000fe200000e0000 */
[----:B------:R-:W-:Y:S01]  /*4fe0*/  VIADD R112, R112, 0x1 ;  /* 0x0000000170707836 */ /* 0x000fe20000000000 */
[----:B------:R-:W-:Y:S02]  /*4ff0*/  @!P1 SHF.R.U32.HI R2, RZ, R12, R2 ;  /* 0x0000000cff029219 */ /* 0x000fe40000011602 */
[----:B------:R-:W-:Y:S02]  /*5000*/  @!P1 SEL R3, R44, R0, !P2 ;  /* 0x000000002c039207 */ /* 0x000fe40005000000 */
[----:B------:R-:W-:Y:S02]  /*5010*/  @!P1 SEL R2, R43, R2, !P0 ;  /* 0x000000022b029207 */ /* 0x000fe40004000000 */
[----:B------:R-:W-:Y:S01]  /*5020*/  @P4 SHF.R.U32.HI R103, RZ, 0x10, R17 ;  /* 0x00000010ff674819 */ /* 0x000fe20000011611 */
[----:B------:R-:W-:Y:S02]  /*5030*/  USHF.L.U32 UR42, UR42, 0x6, URZ ;  /* 0x000000062a2a7899 */ /* 0x000fe400080006ff */
[----:B------:R-:W-:Y:S02]  /*5040*/  @!P1 IMAD.IADD R0, R2, 0x1, -R3 ;  /* 0x0000000102009824 */ /* 0x000fe400078e0a03 */
[----:B------:R-:W-:Y:S01]  /*5050*/  @!P1 IMAD.IADD R2, R3, 0x1, -R2 ;  /* 0x0000000103029824 */ /* 0x000fe200078e0a02 */
[----:B------:R-:W-:Y:S01]  /*5060*/  USHF.L.U32 UR41, UR41, 0x8, URZ ;  /* 0x0000000829297899 */ /* 0x000fe200080006ff */
[----:B------:R-:W-:Y:S02]  /*5070*/  @!P1 IMAD R44, R0, R7, R44 ;  /* 0x00000007002c9224 */ /* 0x000fe400078e022c */
[----:B------:R-:W-:Y:S01]  /*5080*/  @!P1 IMAD R43, R2, R8, R43 ;  /* 0x00000008022b9224 */ /* 0x000fe200078e022b */
[----:B------:R-:W-:Y:S08]  /*5090*/  BRA.U !UP0, `(.L_x_84) ;  /* 0x0000000108407547 */ /* 0x000ff0000b800000 */
[----:B------:R-:W1:Y:S01]  /*50a0*/  LDCU.64 UR8, c[0x4][0x88] ;  /* 0x01001100ff0877ac */ /* 0x000e620008000a00 */
[----:B------:R-:W-:Y:S01]  /*50b0*/  MOV R3, 0x0 ;  /* 0x0000000000037802 */ /* 0x000fe20000000f00 */
[----:B------:R-:W-:Y:S02]  /*50c0*/  HFMA2 R12, -RZ, RZ, 0, 5.9604644775390625e-08 ;  /* 0x00000001ff0c7431 */ /* 0x000fe400000001ff */
[----:B------:R-:W-:Y:S02]  /*50d0*/  IMAD.MOV.U32 R8, RZ, RZ, 0x70 ;  /* 0x00000070ff087424 */ /* 0x000fe400078e00ff */
[----:B------:R-:W-:Y:S01]  /*50e0*/  IMAD.MOV.U32 R13, RZ, RZ, RZ ;  /* 0x000000ffff0d7224 */ /* 0x000fe200078e00ff */
[----:B------:R-:W2:Y:S01]  /*50f0*/  LDCU.64 UR6, c[0x4][0x90] ;  /* 0x01001200ff0677ac */ /* 0x000ea20008000a00 */
[----:B------:R-:W3:Y:S01]  /*5100*/  LDC.64 R2, c[0x4][R3] ;  /* 0x0100000003027b82 */ /* 0x000ee20000000a00 */
[----:B------:R-:W4:Y:S01]  /*5110*/  LDCU.64 UR4, c[0x4][0x8] ;  /* 0x01000100ff0477ac */ /* 0x000f220008000a00 */
[----:B-1----:R-:W-:Y:S01]  /*5120*/  MOV R5, UR9 ;  /* 0x0000000900057c02 */ /* 0x002fe20008000f00 */
[----:B------:R-:W-:Y:S01]  /*5130*/  IMAD.U32 R4, RZ, RZ, UR8 ;  /* 0x00000008ff047e24 */ /* 0x000fe2000f8e00ff */
[----:B--2---:R-:W-:Y:S01]  /*5140*/  MOV R7, UR7 ;  /* 0x0000000700077c02 */ /* 0x004fe20008000f00 */
[----:B------:R-:W-:Y:S01]  /*5150*/  IMAD.U32 R6, RZ, RZ, UR6 ;  /* 0x00000006ff067e24 */ /* 0x000fe2000f8e00ff */
[----:B----4-:R-:W-:Y:S01]  /*5160*/  MOV R11, UR5 ;  /* 0x00000005000b7c02 */ /* 0x010fe20008000f00 */
[----:B------:R-:W-:Y:S02]  /*5170*/  IMAD.U32 R10, RZ, RZ, UR4 ;  /* 0x00000004ff0a7e24 */ /* 0x000fe4000f8e00ff */
[----:B------:R-:W-:Y:S07]  /*5180*/  LEPC R20, `(.L_x_84) ;  /* 0x000000001014794e */ /* 0x000fee0000000000 */
[----:B---3-5:R-:W-:Y:S05]  /*5190*/  CALL.ABS.NOINC R2 ;  /* 0x0000000002007343 */ /* 0x028fea0003c00000 */
.L_x_84:
[----:B------:R-:W-:Y:S01]  /*51a0*/  LOP3.LUT P0, RZ, R109, 0x1b0, RZ, 0xc0, !PT ;  /* 0x000001b06dff7812 */ /* 0x000fe2000780c0ff */
[----:B------:R-:W-:Y:S11]  /*51b0*/  BSSY.RECONVERGENT B6, `(.L_x_85) ;  /* 0x0000013000067945 */ /* 0x000ff60003800200 */
[----:B------:R-:W-:Y:S01]  /*51c0*/  @!UPT UIADD3 URZ, UPT, UPT, URZ, URZ, URZ ;  /* 0x000000fffffff290 */ /* 0x000fe2000fffe0ff */
[----:B------:R-:W-:Y:S05]  /*51d0*/  @!P0 BRA `(.L_x_86) ;  /* 0x0000000000408947 */ /* 0x000fea0003800000 */
        /* <DEDUP_REMOVED lines=16> */
.L_x_86:
[----:B------:R-:W-:Y:S05]  /*52e0*/  BSYNC.RECONVERGENT B6 ;  /* 0x0000000000067941 */ /* 0x000fea0003800200 */
.L_x_85:
[----:B------:R-:W-:Y:S01]  /*52f0*/  ISETP.NE.U32.AND P4, PT, R90, RZ, PT ;  /* 0x000000ff5a00720c */ /* 0x000fe20003f85070 */
[----:B------:R-:W-:Y:S01]  /*5300*/  UISETP.NE.AND UP2, UPT, UR50, URZ, UPT ;  /* 0x000000ff3200728c */ /* 0x000fe2000bf45270 */
[----:B------:R-:W-:Y:S01]  /*5310*/  ISETP.NE.U32.AND P2, PT, RZ, UR38, PT ;  /* 0x00000026ff007c0c */ /* 0x000fe2000bf45070 */
[----:B------:R-:W-:Y:S01]  /*5320*/  UISETP.NE.U32.AND UP1, UPT, UR44, URZ, UPT ;  /* 0x000000ff2c00728c */ /* 0x000fe2000bf25070 */
[----:B------:R-:W-:Y:S01]  /*5330*/  ISETP.NE.AND.EX P4, PT, R91, RZ, PT, P4 ;  /* 0x000000ff5b00720c */ /* 0x000fe20003f85340 */
[----:B------:R-:W-:Y:S01]  /*5340*/  UPLOP3.LUT UP0, UPT, UPT, UPT, UPT, 0x40, 0x4 ;  /* 0x000000000004789c */ /* 0x000fe20003f0e870 */
[----:B------:R-:W-:Y:S01]  /*5350*/  ISETP.NE.AND.EX P2, PT, RZ, UR39, PT, P2 ;  /* 0x00000027ff007c0c */ /* 0x000fe2000bf45320 */
[----:B------:R-:W-:Y:S01]  /*5360*/  UISETP.NE.AND.EX UP1, UPT, UR45, URZ, UPT, UP1 ;  /* 0x000000ff2d00728c */ /* 0x000fe2000bf25310 */
[----:B------:R-:W-:Y:S04]  /*5370*/  PLOP3.LUT P1, PT, PT, PT, UP2, 0x80, 0x8 ;  /* 0x000000000008781c */ /* 0x000fe80003f2f028 */
[----:B------:R-:W-:Y:S06]  /*5380*/  @UP2 UPLOP3.LUT UP0, UPT, UPT, UPT, UP1, 0x80, 0x8 ;  /* 0x000000000008289c */ /* 0x000fec0003f0f010 */
[----:B------:R-:W-:Y:S01]  /*5390*/  PLOP3.LUT P0, PT, PT, PT, UP0, 0x80, 0x8 ;  /* 0x000000000008781c */ /* 0x000fe20003f0f008 */
[----:B------:R-:W-:Y:S01]  /*53a0*/  @!UPT UIADD3 URZ, UPT, UPT, URZ, URZ, URZ ;  /* 0x000000fffffff290 */ /* 0x000fe2000fffe0ff */
[----:B------:R-:W-:Y:S11]  /*53b0*/  BRA.U !UP1, `(.L_x_87) ;  /* 0x0000000109387547 */ /* 0x000ff6000b800000 */
[----:B------:R-:W-:Y:S01]  /*53c0*/  UISETP.NE.U32.AND UP0, UPT, UR38, URZ, UPT ;  /* 0x000000ff2600728c */ /* 0x000fe2000bf05070 */
[----:B------:R-:W-:Y:S02]  /*53d0*/  HFMA2 R0, -RZ, RZ, 0, 5.9604644775390625e-08 ;  /* 0x00000001ff007431 */ /* 0x000fe400000001ff */
[----:B------:R-:W-:Y:S01]  /*53e0*/  IMAD.MOV.U32 R96, RZ, RZ, 0x1 ;  /* 0x00000001ff607424 */ /* 0x000fe200078e00ff */
[----:B------:R-:W-:Y:S06]  /*53f0*/  UISETP.NE.AND.EX UP0, UPT, UR39, URZ, UPT, UP0 ;  /* 0x000000ff2700728c */ /* 0x000fec000bf05300 */
[----:B------:R-:W-:Y:S05]  /*5400*/  PLOP3.LUT P3, PT, PT, PT, UP0, 0x80, 0x8 ;  /* 0x000000000008781c */ /* 0x000fea0003f6f008 */
[----:B------:R-:W1:Y:S01]  /*5410*/  @UP0 LDCU.64 UR6, c[0x0][0x888] ;  /* 0x00011100ff0607ac */ /* 0x000e620008000a00 */
[----:B------:R-:W-:Y:S07]  /*5420*/  @UP0 UIMAD UR4, UR36, UR44, URZ ;  /* 0x0000002c240402a4 */ /* 0x000fee000f8e02ff */
[----:B------:R-:W-:Y:S01]  /*5430*/  @!P3 PRMT R96, R0, 0x7610, R96 ;  /* 0x000076100060b816 */ /* 0x000fe20000000060 */
[----:B-1----:R-:W-:Y:S03]  /*5440*/  @UP0 UIMAD.WIDE UR6, UR4, 0x4, UR6 ;  /* 0x00000004040608a5 */ /* 0x002fe6000f8e0206 */
[----:B------:R-:W1:Y:S03]  /*5450*/  @!UP0 LDCU UR4, c[0x0][0x880] ;  /* 0x00011000ff0487ac */ /* 0x000e660008000800 */
[----:B------:R-:W-:Y:S01]  /*5460*/  IMAD.U32 R2, RZ, RZ, UR6 ;  /* 0x00000006ff027e24 */ /* 0x000fe2000f8e00ff */
[----:B------:R-:W-:Y:S05]  /*5470*/  MOV R3, UR7 ;  /* 0x0000000700037c02 */ /* 0x000fea0008000f00 */
[----:B-----5:R2:W5:Y:S02]  /*5480*/  @P3 LDG.E R49, desc[UR46][R2.64] ;  /* 0x0000002e02313981 */ /* 0x020564000c1e1900 */
[----:B-12---:R-:W-:Y:S02]  /*5490*/  @!P3 IMAD.U32 R49, RZ, RZ, UR4 ;  /* 0x00000004ff31be24 */ /* 0x006fe4000f8e00ff */
.L_x_87:
[----:B------:R-:W-:Y:S05]  /*54a0*/  @!P4 BRA `(.L_x_88) ;  /* 0x000000000020c947 */ /* 0x000fea0003800000 */
[----:B------:R-:W-:Y:S04]  /*54b0*/  ISETP.NE.U32.AND P3, PT, R88, RZ, PT ;  /* 0x000000ff5800720c */ /* 0x000fe80003f65070 */
[----:B------:R-:W-:Y:S11]  /*54c0*/  ISETP.NE.AND.EX P3, PT, R89, RZ, PT, P3 ;  /* 0x000000ff5900720c */ /* 0x000ff60003f65330 */
[----:B------:R-:W-:Y:S02]  /*54d0*/  @!UPT UIADD3 URZ, UPT, UPT, URZ, URZ, URZ ;  /* 0x000000fffffff290 */ /* 0x000fe4000fffe0ff */
[----:B------:R-:W1:Y:S01]  /*54e0*/  @P3 LDC.64 R2, c[0x0][0x8a8] ;  /* 0x00022a00ff023b82 */ /* 0x000e620000000a00 */
[----:B------:R-:W-:Y:S04]  /*54f0*/  @P3 IMAD R0, R90, UR36, RZ ;  /* 0x000000245a003c24 */ /* 0x000fe8000f8e02ff */
[----:B-1----:R-:W-:Y:S05]  /*5500*/  @P3 IMAD.WIDE R2, R0, 0x4, R2 ;  /* 0x0000000400023825 */ /* 0x002fea00078e0202 */
[----:B-----5:R1:W5:Y:S02]  /*5510*/  @P3 LDG.E R47, desc[UR46][R2.64] ;  /* 0x0000002e022f3981 */ /* 0x020364000c1e1900 */
[----:B-1----:R-:W2:Y:S02]  /*5520*/  @!P3 LDC R47, c[0x0][0x8a0] ;  /* 0x00022800ff2fbb82 */ /* 0x002ea40000000800 */
.L_x_88:
[----:B-----5:R-:W-:Y:S01]  /*5530*/  FSETP.NEU.AND P4, PT, R49, RZ, PT ;  /* 0x000000ff3100720b */ /* 0x020fe20003f8d000 */
[----:B------:R-:W-:Y:S01]  /*5540*/  BSSY B1, `(.L_x_89) ;  /* 0x0000042000017945 */ /* 0x000fe20003800000 */
[----:B------:R-:W-:Y:S01]  /*5550*/  SEL R5, RZ, 0xffffffff, P2 ;  /* 0xffffffffff057807 */ /* 0x000fe20001000000 */
[----:B------:R-:W-:Y:S01]  /*5560*/  IMAD.MOV.U32 R115, RZ, RZ, 0x1 ;  /* 0x00000001ff737424 */ /* 0x000fe200078e00ff */
[----:B------:R-:W-:Y:S02]  /*5570*/  LOP3.LUT P3, RZ, R96, 0xff, RZ, 0xc0, !PT ;  /* 0x000000ff60ff7812 */ /* 0x000fe4000786c0ff */
[----:B------:R-:W-:Y:S02]  /*5580*/  CS2R R86, SRZ ;  /* 0x0000000000567805 */ /* 0x000fe4000001ff00 */
[----:B------:R-:W-:Y:S02]  /*5590*/  @P1 SEL R0, RZ, 0xffffffff, P4 ;  /* 0xffffffffff001807 */ /* 0x000fe40002000000 */
[----:B------:R-:W-:Y:S02]  /*55a0*/  CS2R R84, SRZ ;  /* 0x0000000000547805 */ /* 0x000fe4000001ff00 */
[----:B------:R-:W-:Y:S02]  /*55b0*/  LEA R2, R105, UR49, 0x3 ;  /* 0x0000003169027c11 */ /* 0x000fe4000f8e18ff */
[----:B------:R-:W-:Y:S02]  /*55c0*/  CS2R R82, SRZ ;  /* 0x0000000000527805 */ /* 0x000fe4000001ff00 */
[----:B------:R-:W-:Y:S02]  /*55d0*/  @P0 SEL R0, R5, R0, !P3 ;  /* 0x0000000005000207 */ /* 0x000fe40005800000 */
[----:B------:R-:W-:Y:S02]  /*55e0*/  CS2R R80, SRZ ;  /* 0x0000000000507805 */ /* 0x000fe4000001ff00 */
[----:B------:R-:W-:Y:S02]  /*55f0*/  LEA R113, R45, UR49, 0x3 ;  /* 0x000000312d717c11 */ /* 0x000fe4000f8e18ff */
[----:B------:R-:W-:Y:S02]  /*5600*/  @P1 LOP3.LUT R0, R0, 0x1, RZ, 0xc0, !PT ;  /* 0x0000000100001812 */ /* 0x000fe400078ec0ff */
[----:B------:R-:W-:Y:S02]  /*5610*/  SHF.L.U32 R3, R107, 0x1f, RZ ;  /* 0x0000001f6b037819 */ /* 0x000fe400000006ff */
[----:B------:R-:W-:Y:S02]  /*5620*/  ISETP.NE.U32.OR P6, PT, R0, 0x1, !P1 ;  /* 0x000000010000780c */ /* 0x000fe40004fc5470 */
[----:B------:R-:W-:Y:S02]  /*5630*/  PLOP3.LUT P2, PT, PT, PT, UP1, 0x80, 0x8 ;  /* 0x000000000008781c */ /* 0x000fe40003f4f018 */
[----:B------:R-:W-:Y:S02]  /*5640*/  LEA.HI R48, R45, R45, RZ, 0x1 ;  /* 0x0000002d2d307211 */ /* 0x000fe400078f08ff */
[----:B------:R-:W-:Y:S02]  /*5650*/  SEL R4, RZ, 0xffffffff, P4 ;  /* 0xffffffffff047807 */ /* 0x000fe40002000000 */
[----:B------:R-:W-:Y:S05]  /*5660*/  P2R R118, PR, RZ, 0x40 ;  /* 0x00000040ff767803 */ /* 0x000fea0000000000 */
[----:B------:R-:W-:Y:S02]  /*5670*/  @P6 SHF.L.U32 R0, R104, 0x1f, RZ ;  /* 0x0000001f68006819 */ /* 0x000fe400000006ff */
[----:B------:R-:W-:Y:S02]  /*5680*/  @P2 SEL R4, R5, R4, !P3 ;  /* 0x0000000405042207 */ /* 0x000fe40005800000 */
[----:B------:R1:W3:Y:S02]  /*5690*/  @P6 SYNCS.PHASECHK.TRANS64.TRYWAIT P1, [R2+URZ+0x30], R0 ;  /* 0x00003000020065a7 */ /* 0x0002e400080211ff */
[----:B------:R-:W-:Y:S04]  /*56a0*/  LOP3.LUT R4, R4, 0x1, RZ, 0xc0, !PT ;  /* 0x0000000104047812 */ /* 0x000fe800078ec0ff */
[----:B------:R-:W-:Y:S04]  /*56b0*/  ISETP.NE.U32.AND P5, PT, R4, 0x1, PT ;  /* 0x000000010400780c */ /* 0x000fe80003fa5070 */
[----:B------:R-:W-:Y:S01]  /*56c0*/  P2R R116, PR, RZ, 0x20 ;  /* 0x00000020ff747803 */ /* 0x000fe20000000000 */
[----:B------:R4:W2:Y:S01]  /*56d0*/  SYNCS.PHASECHK.TRANS64.TRYWAIT P0, [R113+URZ+0xa0], R3 ;  /* 0x0000a003710075a7 */ /* 0x0008a200080011ff */
[C---:B-1----:R-:W-:Y:S01]  /*56e0*/  IMAD.SHL.U32 R0, R48.reuse, 0x80, RZ ;  /* 0x0000008030007824 */ /* 0x042fe200078e00ff */
[----:B------:R-:W-:Y:S04]  /*56f0*/  LOP3.LUT R48, R48, 0xffe, RZ, 0xc0, !PT ;  /* 0x00000ffe30307812 */ /* 0x000fe800078ec0ff */
[----:B------:R-:W-:Y:S01]  /*5700*/  LOP3.LUT R0, R0, 0xffffff00, RZ, 0xc0, !PT ;  /* 0xffffff0000007812 */ /* 0x000fe200078ec0ff */
[----:B------:R-:W-:Y:S04]  /*5710*/  IMAD.IADD R48, R45, 0x1, -R48 ;  /* 0x000000012d307824 */ /* 0x000fe800078e0a30 */
[----:B------:R-:W-:Y:S04]  /*5720*/  IMAD.IADD R0, R46, 0x1, R0 ;  /* 0x000000012e007824 */ /* 0x000fe800078e0200 */
[----:B------:R-:W-:Y:S01]  /*5730*/  IMAD R48, R48, 0x100000, R0 ;  /* 0x0010000030307824 */ /* 0x000fe200078e0200 */
[----:B---3--:R-:W-:Y:S01]  /*5740*/  @P6 SEL R115, RZ, 0x1, !P1 ;  /* 0x00000001ff736807 */ /* 0x008fe20004800000 */
[----:B----4-:R-:W-:Y:S06]  /*5750*/  @!P6 BRA `(.L_x_90) ;  /* 0x000000000080e947 */ /* 0x010fec0003800000 */
[----:B------:R-:W-:Y:S01]  /*5760*/  @P5 IMAD R5, R105, 0x1000, R100 ;  /* 0x0000100069055824 */ /* 0x000fe200078e0264 */
[----:B------:R-:W-:Y:S01]  /*5770*/  ISETP.NE.AND P1, PT, R115, RZ, PT ;  /* 0x000000ff7300720c */ /* 0x000fe20003f25270 */
[----:B------:R-:W-:Y:S01]  /*5780*/  BSSY B0, `(.L_x_91) ;  /* 0x000000b000007945 */ /* 0x000fe20003800000 */
[----:B------:R-:W-:Y:S01]  /*5790*/  CS2R R82, SRZ ;  /* 0x0000000000527805 */ /* 0x000fe2000001ff00 */
[----:B------:R-:W-:Y:S01]  /*57a0*/  @P5 VIADD R4, R5, UR49 ;  /* 0x0000003105045c36 */ /* 0x000fe20008000000 */
[----:B------:R-:W-:Y:S02]  /*57b0*/  CS2R R80, SRZ ;  /* 0x0000000000507805 */ /* 0x000fe4000001ff00 */
[----:B------:R-:W-:Y:S02]  /*57c0*/  CS2R R86, SRZ ;  /* 0x0000000000567805 */ /* 0x000fe4000001ff00 */
[----:B------:R-:W-:Y:S01]  /*57d0*/  CS2R R84, SRZ ;  /* 0x0000000000547805 */ /* 0x000fe2000001ff00 */
[----:B------:R-:W-:Y:S04]  /*57e0*/  @P5 IMAD R4, R108, -0x10, R4 ;  /* 0xfffffff06c045824 */ /* 0x000fe800078e0204 */
[----:B------:R-:W-:Y:S05]  /*57f0*/  @P1 BRA `(.L_x_92) ;  /* 0x00000000000c1947 */ /* 0x000fea0003800000 */
[----:B------:R-:W-:Y:S04]  /*5800*/  SHF.L.U32 R0, R104, 0x1f, RZ ;  /* 0x0000001f68007819 */ /* 0x000fe800000006ff */
[----:B------:R-:W1:Y:S02]  /*5810*/  SYNCS.PHASECHK.TRANS64.TRYWAIT P1, [R2+URZ+0x30], R0 ;  /* 0x00003000020075a7 */ /* 0x000e6400080211ff */
[----:B-1----:R-:W-:Y:S05]  /*5820*/  @!P1 BRA `(.L_x_93) ;  /* 0x0000003c00f89947 */ /* 0x002fea0003800000 */
.L_x_92:
[----:B------:R-:W-:Y:S05]  /*5830*/  BSYNC B0 ;  /* 0x0000000000007941 */ /* 0x000fea0003800000 */
.L_x_91:
[----:B------:R-:W-:Y:S01]  /*5840*/  ISETP.NE.AND P1, PT, R116, RZ, PT ;  /* 0x000000ff7400720c */ /* 0x000fe20003f25270 */
[----:B-1----:R-:W-:Y:S02]  /*5850*/  VIADD R2, R2, 0x50 ;  /* 0x0000005002027836 */ /* 0x002fe40000000000 */
[----:B------:R-:W-:Y:S02]  /*5860*/  IMAD.U32 R0, RZ, RZ, UR37 ;  /* 0x00000025ff007e24 */ /* 0x000fe4000f8e00ff */
[----:B------:R-:W-:Y:S03]  /*5870*/  VIADD R105, R105, 0x1 ;  /* 0x0000000169697836 */ /* 0x000fe60000000000 */
[----:B------:R-:W-:Y:S05]  /*5880*/  PRMT R0, R0, 0x654, R2 ;  /* 0x0000065400007816 */ /* 0x000fea0000000002 */
[----:B------:R1:W3:Y:S04]  /*5890*/  @P1 LDS.128 R80, [R5+UR49+0x200] ;  /* 0x0002003105501984 */ /* 0x0002e80008000c00 */
[----:B------:R1:W4:Y:S01]  /*58a0*/  @P1 LDS.128 R84, [R4+0x210] ;  /* 0x0002100004541984 */ /* 0x0003220000000c00 */
[C---:B------:R-:W-:Y:S01]  /*58b0*/  ISETP.NE.AND P1, PT, R105.reuse, 0x4, PT ;  /* 0x000000046900780c */ /* 0x040fe20003f25270 */
[----:B------:R-:W-:Y:S01]  /*58c0*/  @!PT LDS RZ, [RZ] ;  /* 0x00000000fffff984 */ /* 0x000fe20000000800 */
[----:B------:R-:W-:Y:S01]  /*58d0*/  @!PT LDS RZ, [RZ] ;  /* 0x00000000fffff984 */ /* 0x000fe20000000800 */
[----:B------:R-:W-:Y:S01]  /*58e0*/  @!PT LDS RZ, [RZ] ;  /* 0x00000000fffff984 */ /* 0x000fe20000000800 */
[----:B------:R-:W-:Y:S01]  /*58f0*/  @!PT LDS RZ, [RZ] ;  /* 0x00000000fffff984 */ /* 0x000fe20000000800 */
[----:B------:R5:W-:Y:S06]  /*5900*/  MEMBAR.ALL.CTA ;  /* 0x0000000000007992 */ /* 0x000bec0000008000 */
[----:B-----5:R-:W5:Y:S01]  /*5910*/  FENCE.VIEW.ASYNC.S ;  /* 0x00000000000073c6 */ /* 0x020f620000000000 */
[----:B------:R-:W-:Y:S01]  /*5920*/  SEL R105, R105, RZ, P1 ;  /* 0x000000ff69697207 */ /* 0x000fe20000800000 */
[----:B-----5:R5:W-:Y:S02]  /*5930*/  SYNCS.ARRIVE.TRANS64.RED.A1T0 RZ, [R0+URZ], RZ ;  /* 0x000000ff00ff79a7 */ /* 0x020be400081004ff */
[----:B-----5:R-:W-:Y:S04]  /*5940*/  SEL R0, RZ, 0x1, P1 ;  /* 0x00000001ff007807 */ /* 0x020fe80000800000 */
[----:B-1-3--:R-:W-:Y:S02]  /*5950*/  LOP3.LUT R104, R104, R0, RZ, 0x3c, !PT ;  /* 0x0000000068687212 */ /* 0x00afe400078e3cff */
.L_x_90:
[----:B------:R-:W-:Y:S05]  /*5960*/  BSYNC B1 ;  /* 0x0000000000017941 */ /* 0x000fea0003800000 */
.L_x_89:
[----:B------:R-:W-:Y:S04]  /*5970*/  SHF.R.U32.HI R0, RZ, 0x15, R48 ;  /* 0x00000015ff007819 */ /* 0x000fe80000011630 */
[----:B------:R-:W-:Y:S01]  /*5980*/  LOP3.LUT P1, RZ, R0, 0x3, R101, 0x48, !PT ;  /* 0x0000000300ff7812 */ /* 0x000fe20007824865 */
[----:B------:R-:W-:Y:S01]  /*5990*/  @!UPT UIADD3 URZ, UPT, UPT, URZ, URZ, URZ ;  /* 0x000000fffffff290 */ /* 0x000fe2000fffe0ff */
[----:B--2---:R-:W-:Y:S11]  /*59a0*/  @P0 BRA `(.L_x_94) ;  /* 0x0000000000080947 */ /* 0x004ff60003800000 */
[----:B------:R-:W1:Y:S02]  /*59b0*/  SYNCS.PHASECHK.TRANS64.TRYWAIT P0, [R113+URZ+0xa0], R3 ;  /* 0x0000a003710075a7 */ /* 0x000e6400080011ff */
[----:B-1----:R-:W-:Y:S05]  /*59c0*/  @!P0 BRA `(.L_x_95) ;  /* 0x0000003c00a48947 */ /* 0x002fea0003800000 */
.L_x_94:
[----:B------:R-:W-:Y:S05]  /*59d0*/  @!P1 BRA `(.L_x_96) ;  /* 0x0000000000409947 */ /* 0x000fea0003800000 */
[----:B------:R-:W2:Y:S01]  /*59e0*/  LDCU.64 UR8, c[0x4][0x78] ;  /* 0x01000f00ff0877ac */ /* 0x000ea20008000a00 */
[----:B-1----:R-:W-:Y:S01]  /*59f0*/  MOV R3, 0x0 ;  /* 0x0000000000037802 */ /* 0x002fe20000000f00 */
[----:B------:R-:W-:Y:S02]  /*5a00*/  HFMA2 R12, -RZ, RZ, 0, 5.9604644775390625e-08 ;  /* 0x00000001ff0c7431 */ /* 0x000fe400000001ff */
[----:B------:R-:W-:Y:S02]  /*5a10*/  IMAD.MOV.U32 R8, RZ, RZ, 0x192 ;  /* 0x00000192ff087424 */ /* 0x000fe400078e00ff */
[----:B------:R-:W-:Y:S01]  /*5a20*/  IMAD.MOV.U32 R13, RZ, RZ, RZ ;  /* 0x000000ffff0d7224 */ /* 0x000fe200078e00ff */
[----:B------:R-:W1:Y:S01]  /*5a30*/  LDCU.64 UR6, c[0x4][0x80] ;  /* 0x01001000ff0677ac */ /* 0x000e620008000a00 */
[----:B------:R-:W3:Y:S01]  /*5a40*/  LDC.64 R2, c[0x4][R3] ;  /* 0x0100000003027b82 */ /* 0x000ee20000000a00 */
[----:B------:R-:W5:Y:S01]  /*5a50*/  LDCU.64 UR4, c[0x4][0x18] ;  /* 0x01000300ff0477ac */ /* 0x000f620008000a00 */
[----:B--2---:R-:W-:Y:S01]  /*5a60*/  MOV R5, UR9 ;  /* 0x0000000900057c02 */ /* 0x004fe20008000f00 */
[----:B------:R-:W-:Y:S01]  /*5a70*/  IMAD.U32 R4, RZ, RZ, UR8 ;  /* 0x00000008ff047e24 */ /* 0x000fe2000f8e00ff */
[----:B-1----:R-:W-:Y:S01]  /*5a80*/  MOV R7, UR7 ;  /* 0x0000000700077c02 */ /* 0x002fe20008000f00 */
[----:B------:R-:W-:Y:S01]  /*5a90*/  IMAD.U32 R6, RZ, RZ, UR6 ;  /* 0x00000006ff067e24 */ /* 0x000fe2000f8e00ff */
[----:B-----5:R-:W-:Y:S01]  /*5aa0*/  MOV R11, UR5 ;  /* 0x00000005000b7c02 */ /* 0x020fe20008000f00 */
[----:B------:R-:W-:Y:S02]  /*5ab0*/  IMAD.U32 R10, RZ, RZ, UR4 ;  /* 0x00000004ff0a7e24 */ /* 0x000fe4000f8e00ff */
[----:B------:R-:W-:Y:S07]  /*5ac0*/  LEPC R20, `(.L_x_96) ;  /* 0x000000001014794e */ /* 0x000fee0000000000 */
[----:B---34-:R-:W-:Y:S05]  /*5ad0*/  CALL.ABS.NOINC R2 ;  /* 0x0000000002007343 */ /* 0x018fea0003c00000 */
.L_x_96:
[----:B------:R-:W-:Y:S01]  /*5ae0*/  F2FP.F16.E4M3.UNPACK_B R4, R81 ;  /* 0x00000051ff04723e */ /* 0x000fe200020006ff */
[----:B------:R-:W-:Y:S05]  /*5af0*/  WARPSYNC.ALL ;  /* 0x0000000000007948 */ /* 0x000fea0003800000 */
[----:B------:R-:W-:Y:S01]  /*5b00*/  R2UR UR4, R48 ;  /* 0x00000000300472ca */ /* 0x000fe200000e0000 */
[--C-:B------:R-:W-:Y:S01]  /*5b10*/  HADD2.F32 R53, -RZ, R4.reuse.H0_H0 ;  /* 0x20000004ff357230 */ /* 0x100fe20000004100 */
[-C--:B-1----:R-:W-:Y:S01]  /*5b20*/  F2FP.F16.E4M3.UNPACK_B R3, R80.reuse ;  /* 0x00000050ff03723e */ /* 0x082fe200020006ff */
[----:B------:R-:W-:Y:S01]  /*5b30*/  HADD2.F32 R54, -RZ, R4.H1_H1 ;  /* 0x30000004ff367230 */ /* 0x000fe20000004100 */
[----:B------:R-:W-:Y:S01]  /*5b40*/  F2FP.F16.E4M3.UNPACK_B R0, R80.H1 ;  /* 0x00000050ff00723e */ /* 0x000fe200030006ff */
[----:B------:R-:W-:Y:S01]  /*5b50*/  BSSY.RECONVERGENT B0, `(.L_x_97) ;  /* 0x0000099000007945 */ /* 0x000fe20003800200 */
[----:B------:R-:W-:Y:S01]  /*5b60*/  F2FP.F16.E4M3.UNPACK_B R64, R83.H1 ;  /* 0x00000053ff40723e */ /* 0x000fe200030006ff */
[--C-:B------:R-:W-:Y:S01]  /*5b70*/  HADD2.F32 R2, -RZ, R3.reuse.H0_H0 ;  /* 0x20000003ff027230 */ /* 0x100fe20000004100 */
[----:B----4-:R-:W-:Y:S01]  /*5b80*/  F2FP.F16.E4M3.UNPACK_B R74, R86 ;  /* 0x00000056ff4a723e */ /* 0x010fe200020006ff */
[----:B------:R-:W-:Y:S01]  /*5b90*/  HADD2.F32 R50, -RZ, R3.H1_H1 ;  /* 0x30000003ff327230 */ /* 0x000fe20000004100 */
[----:B------:R-:W-:Y:S01]  /*5ba0*/  F2FP.F16.E4M3.UNPACK_B R3, R81.H1 ;  /* 0x00000051ff03723e */ /* 0x000fe200030006ff */
[--C-:B------:R-:W-:Y:S01]  /*5bb0*/  HADD2.F32 R51, -RZ, R0.reuse.H0_H0 ;  /* 0x20000000ff337230 */ /* 0x100fe20000004100 */
[----:B------:R-:W-:Y:S01]  /*5bc0*/  IADD3 R114, PT, PT, R100, UR49, RZ ;  /* 0x0000003164727c10 */ /* 0x000fe2000fffe0ff */
[----:B------:R-:W-:Y:S01]  /*5bd0*/  HADD2.F32 R52, -RZ, R0.H1_H1 ;  /* 0x30000000ff347230 */ /* 0x000fe20000004100 */
[----:B------:R-:W-:Y:S01]  /*5be0*/  LDTM.16dp32bit_t0_t15.x32 R4, tmem[UR4] ;  /* 0x00000004000479ee */ /* 0x000fe20008a80000 */
[----:B------:R-:W1:Y:S01]  /*5bf0*/  LDTM.16dp32bit_t16_t31.x32 R4, tmem[UR4+0x20] ;  /* 0x00002004000479ee */ /* 0x000e620008aa0000 */
[-C--:B------:R-:W-:Y:S01]  /*5c00*/  F2FP.F16.E4M3.UNPACK_B R0, R82.reuse ;  /* 0x00000052ff00723e */ /* 0x080fe200020006ff */
[--C-:B------:R-:W-:Y:S01]  /*5c10*/  HADD2.F32 R55, -RZ, R3.reuse.H0_H0 ;  /* 0x20000003ff377230 */ /* 0x100fe20000004100 */
[----:B------:R-:W-:Y:S01]  /*5c20*/  SHF.L.U32 R117, R102, 0x4, RZ ;  /* 0x0000000466757819 */ /* 0x000fe200000006ff */
[----:B------:R-:W-:Y:S01]  /*5c30*/  HADD2.F32 R56, -RZ, R3.H1_H1 ;  /* 0x30000003ff387230 */ /* 0x000fe20000004100 */
[----:B------:R-:W-:Y:S01]  /*5c40*/  F2FP.F16.E4M3.UNPACK_B R3, R82.H1 ;  /* 0x00000052ff03723e */ /* 0x000fe200030006ff */
[--C-:B------:R-:W-:Y:S01]  /*5c50*/  HADD2.F32 R57, -RZ, R0.reuse.H0_H0 ;  /* 0x20000000ff397230 */ /* 0x100fe20000004100 */
[----:B------:R-:W-:Y:S01]  /*5c60*/  IADD3 R114, PT, PT, R114, R117, RZ ;  /* 0x0000007572727210 */ /* 0x000fe20007ffe0ff */
[----:B------:R-:W-:Y:S01]  /*5c70*/  HADD2.F32 R58, -RZ, R0.H1_H1 ;  /* 0x30000000ff3a7230 */ /* 0x000fe20000004100 */
[----:B------:R-:W-:Y:S01]  /*5c80*/  F2FP.F16.E4M3.UNPACK_B R0, R83 ;  /* 0x00000053ff00723e */ /* 0x000fe200020006ff */
[--C-:B------:R-:W-:Y:S01]  /*5c90*/  HADD2.F32 R59, -RZ, R3.reuse.H0_H0 ;  /* 0x20000003ff3b7230 */ /* 0x100fe20000004100 */
[----:B------:R-:W-:Y:S01]  /*5ca0*/  ISETP.NE.AND P0, PT, R110, RZ, PT ;  /* 0x000000ff6e00720c */ /* 0x000fe20003f05270 */
[----:B------:R-:W-:Y:S01]  /*5cb0*/  HADD2.F32 R60, -RZ, R3.H1_H1 ;  /* 0x30000003ff3c7230 */ /* 0x000fe20000004100 */
[-C--:B------:R-:W-:Y:S01]  /*5cc0*/  F2FP.F16.E4M3.UNPACK_B R3, R84.reuse ;  /* 0x00000054ff03723e */ /* 0x080fe200020006ff */
[--C-:B------:R-:W-:Y:S01]  /*5cd0*/  HADD2.F32 R61, -RZ, R0.reuse.H0_H0 ;  /* 0x20000000ff3d7230 */ /* 0x100fe20000004100 */
[----:B------:R-:W-:Y:S01]  /*5ce0*/  ISETP.NE.AND P6, PT, R118, RZ, PT ;  /* 0x000000ff7600720c */ /* 0x000fe20003fc5270 */
[----:B------:R-:W-:Y:S01]  /*5cf0*/  HADD2.F32 R62, -RZ, R0.H1_H1 ;  /* 0x30000000ff3e7230 */ /* 0x000fe20000004100 */
[----:B------:R-:W-:Y:S01]  /*5d00*/  F2FP.F16.E4M3.UNPACK_B R0, R84.H1 ;  /* 0x00000054ff00723e */ /* 0x000fe200030006ff */
[--C-:B------:R-:W-:Y:S02]  /*5d10*/  HADD2.F32 R65, -RZ, R3.reuse.H0_H0 ;  /* 0x20000003ff417230 */ /* 0x100fe40000004100 */
[----:B------:R-:W-:Y:S01]  /*5d20*/  HADD2.F32 R66, -RZ, R3.H1_H1 ;  /* 0x30000003ff427230 */ /* 0x000fe20000004100 */
[-C--:B------:R-:W-:Y:S01]  /*5d30*/  F2FP.F16.E4M3.UNPACK_B R3, R85.reuse ;  /* 0x00000055ff03723e */ /* 0x080fe200020006ff */
[--C-:B------:R-:W-:Y:S02]  /*5d40*/  HADD2.F32 R67, -RZ, R0.reuse.H0_H0 ;  /* 0x20000000ff437230 */ /* 0x100fe40000004100 */
[----:B------:R-:W-:Y:S01]  /*5d50*/  HADD2.F32 R68, -RZ, R0.H1_H1 ;  /* 0x30000000ff447230 */ /* 0x000fe20000004100 */
[----:B------:R-:W-:Y:S01]  /*5d60*/  F2FP.F16.E4M3.UNPACK_B R0, R85.H1 ;  /* 0x00000055ff00723e */ /* 0x000fe200030006ff */
[--C-:B------:R-:W-:Y:S02]  /*5d70*/  HADD2.F32 R69, -RZ, R3.reuse.H0_H0 ;  /* 0x20000003ff457230 */ /* 0x100fe40000004100 */
[C---:B-1----:R-:W-:Y:S01]  /*5d80*/  FMUL R7, R47.reuse, R7 ;  /* 0x000000072f077220 */ /* 0x042fe20000400000 */
[----:B------:R-:W-:Y:S01]  /*5d90*/  HADD2.F32 R70, -RZ, R3.H1_H1 ;  /* 0x30000003ff467230 */ /* 0x000fe20000004100 */
[----:B------:R-:W-:Y:S01]  /*5da0*/  F2FP.F16.E4M3.UNPACK_B R3, R86.H1 ;  /* 0x00000056ff03723e */ /* 0x000fe200030006ff */
[--C-:B------:R-:W-:Y:S02]  /*5db0*/  HADD2.F32 R71, -RZ, R0.reuse.H0_H0 ;  /* 0x20000000ff477230 */ /* 0x100fe40000004100 */
[----:B------:R-:W-:Y:S02]  /*5dc0*/  HADD2.F32 R72, -RZ, R0.H1_H1 ;  /* 0x30000000ff487230 */ /* 0x000fe40000004100 */
[----:B------:R-:W-:Y:S01]  /*5dd0*/  FMUL R0, R47, R4 ;  /* 0x000000042f007220 */ /* 0x000fe20000400000 */
[--C-:B------:R-:W-:Y:S01]  /*5de0*/  HADD2.F32 R73, -RZ, R74.reuse.H0_H0 ;  /* 0x2000004aff497230 */ /* 0x100fe20000004100 */
[----:B------:R-:W-:Y:S01]  /*5df0*/  F2FP.F16.E4M3.UNPACK_B R4, R87 ;  /* 0x00000057ff04723e */ /* 0x000fe200020006ff */
[----:B------:R-:W-:Y:S02]  /*5e00*/  HADD2.F32 R74, -RZ, R74.H1_H1 ;  /* 0x3000004aff4a7230 */ /* 0x000fe40000004100 */
[----:B------:R-:W-:Y:S01]  /*5e10*/  FFMA R0, R49, R2, R0 ;  /* 0x0000000231007223 */ /* 0x000fe20000000000 */
[----:B------:R-:W-:Y:S01]  /*5e20*/  FMUL R2, R47, R5 ;  /* 0x000000052f027220 */ /* 0x000fe20000400000 */
[--C-:B------:R-:W-:Y:S01]  /*5e30*/  HADD2.F32 R75, -RZ, R3.reuse.H0_H0 ;  /* 0x20000003ff4b7230 */ /* 0x100fe20000004100 */
[----:B------:R-:W-:Y:S01]  /*5e40*/  F2FP.F16.E4M3.UNPACK_B R5, R87.H1 ;  /* 0x00000057ff05723e */ /* 0x000fe200030006ff */
[----:B------:R-:W-:Y:S02]  /*5e50*/  HADD2.F32 R76, -RZ, R3.H1_H1 ;  /* 0x30000003ff4c7230 */ /* 0x000fe40000004100 */
[----:B------:R-:W-:Y:S01]  /*5e60*/  FFMA R2, R49, R50, R2 ;  /* 0x0000003231027223 */ /* 0x000fe20000000002 */
[--C-:B------:R-:W-:Y:S02]  /*5e70*/  HADD2.F32 R50, -RZ, R4.reuse.H0_H0 ;  /* 0x20000004ff327230 */ /* 0x100fe40000004100 */
[C---:B------:R-:W-:Y:S01]  /*5e80*/  FMUL R3, R47.reuse, R6 ;  /* 0x000000062f037220 */ /* 0x040fe20000400000 */
[--C-:B------:R-:W-:Y:S02]  /*5e90*/  HADD2.F32 R77, -RZ, R5.reuse.H1_H1 ;  /* 0x30000005ff4d7230 */ /* 0x100fe40000004100 */
[C---:B------:R-:W-:Y:S01]  /*5ea0*/  FMUL R6, R47.reuse, R11 ;  /* 0x0000000b2f067220 */ /* 0x040fe20000400000 */
[----:B------:R-:W-:Y:S01]  /*5eb0*/  FMUL R11, R47, R16 ;  /* 0x000000102f0b7220 */ /* 0x000fe20000400000 */
[C---:B------:R-:W-:Y:S01]  /*5ec0*/  FFMA R3, R49.reuse, R51, R3 ;  /* 0x0000003331037223 */ /* 0x040fe20000000003 */
[----:B------:R-:W-:Y:S01]  /*5ed0*/  FFMA R7, R49, R52, R7 ;  /* 0x0000003431077223 */ /* 0x000fe20000000007 */
[----:B------:R-:W-:Y:S02]  /*5ee0*/  HADD2.F32 R51, -RZ, R4.H1_H1 ;  /* 0x30000004ff337230 */ /* 0x000fe40000004100 */
[C---:B------:R-:W-:Y:S01]  /*5ef0*/  FMUL R4, R47.reuse, R9 ;  /* 0x000000092f047220 */ /* 0x040fe20000400000 */
[----:B------:R-:W-:Y:S02]  /*5f00*/  HADD2.F32 R52, -RZ, R5.H0_H0 ;  /* 0x20000005ff347230 */ /* 0x000fe40000004100 */
[----:B------:R-:W-:Y:S01]  /*5f10*/  FMUL R16, R47, R21 ;  /* 0x000000152f107220 */ /* 0x000fe20000400000 */
[----:B------:R-:W-:Y:S01]  /*5f20*/  F2FP.SATFINITE.E4M3.F32.PACK_AB_MERGE_C R78, R7, R3, RZ ;  /* 0x00000003074e723e */ /* 0x000fe200048070ff */
[C---:B------:R-:W-:Y:S01]  /*5f30*/  FMUL R3, R47.reuse, R8 ;  /* 0x000000082f037220 */ /* 0x040fe20000400000 */
[C---:B------:R-:W-:Y:S01]  /*5f40*/  FMUL R7, R47.reuse, R12 ;  /* 0x0000000c2f077220 */ /* 0x040fe20000400000 */
[C---:B------:R-:W-:Y:S01]  /*5f50*/  FMUL R8, R47.reuse, R13 ;  /* 0x0000000d2f087220 */ /* 0x040fe20000400000 */
[----:B------:R-:W-:Y:S01]  /*5f60*/  FMUL R12, R47, R17 ;  /* 0x000000112f0c7220 */ /* 0x000fe20000400000 */
[C---:B------:R-:W-:Y:S01]  /*5f70*/  FFMA R3, R49.reuse, R53, R3 ;  /* 0x0000003531037223 */ /* 0x040fe20000000003 */
[----:B------:R-:W-:Y:S01]  /*5f80*/  FFMA R4, R49, R54, R4 ;  /* 0x0000003631047223 */ /* 0x000fe20000000004 */
[C---:B------:R-:W-:Y:S01]  /*5f90*/  FMUL R5, R47.reuse, R10 ;  /* 0x0000000a2f057220 */ /* 0x040fe20000400000 */
[C---:B------:R-:W-:Y:S01]  /*5fa0*/  FMUL R9, R47.reuse, R14 ;  /* 0x0000000e2f097220 */ /* 0x040fe20000400000 */
[C---:B------:R-:W-:Y:S01]  /*5fb0*/  FMUL R10, R47.reuse, R15 ;  /* 0x0000000f2f0a7220 */ /* 0x040fe20000400000 */
[----:B------:R-:W-:Y:S01]  /*5fc0*/  FMUL R15, R47, R20 ;  /* 0x000000142f0f7220 */ /* 0x000fe20000400000 */
[C---:B------:R-:W-:Y:S01]  /*5fd0*/  FFMA R5, R49.reuse, R55, R5 ;  /* 0x0000003731057223 */ /* 0x040fe20000000005 */
[C---:B------:R-:W-:Y:S01]  /*5fe0*/  FFMA R6, R49.reuse, R56, R6 ;  /* 0x0000003831067223 */ /* 0x040fe20000000006 */
[C---:B------:R-:W-:Y:S01]  /*5ff0*/  FFMA R7, R49.reuse, R57, R7 ;  /* 0x0000003931077223 */ /* 0x040fe20000000007 */
[C---:B------:R-:W-:Y:S01]  /*6000*/  FFMA R8, R49.reuse, R58, R8 ;  /* 0x0000003a31087223 */ /* 0x040fe20000000008 */
[--C-:B------:R-:W-:Y:S02]  /*6010*/  HADD2.F32 R63, -RZ, R64.reuse.H0_H0 ;  /* 0x20000040ff3f7230 */ /* 0x100fe40000004100 */
[C---:B------:R-:W-:Y:S01]  /*6020*/  FFMA R9, R49.reuse, R59, R9 ;  /* 0x0000003b31097223 */ /* 0x040fe20000000009 */
[----:B------:R-:W-:Y:S01]  /*6030*/  F2FP.SATFINITE.E4M3.F32.PACK_AB_MERGE_C R5, R6, R5, RZ ;  /* 0x000000050605723e */ /* 0x000fe200048070ff */
[C---:B------:R-:W-:Y:S01]  /*6040*/  FFMA R10, R49.reuse, R60, R10 ;  /* 0x0000003c310a7223 */ /* 0x040fe2000000000a */
[C---:B------:R-:W-:Y:S01]  /*6050*/  FFMA R11, R49.reuse, R61, R11 ;  /* 0x0000003d310b7223 */ /* 0x040fe2000000000b */
[----:B------:R-:W-:Y:S01]  /*6060*/  FFMA R12, R49, R62, R12 ;  /* 0x0000003e310c7223 */ /* 0x000fe2000000000c */
[C---:B------:R-:W-:Y:S01]  /*6070*/  FMUL R20, R47.reuse, R25 ;  /* 0x000000192f147220 */ /* 0x040fe20000400000 */
[C---:B------:R-:W-:Y:S01]  /*6080*/  FMUL R25, R47.reuse, R30 ;  /* 0x0000001e2f197220 */ /* 0x040fe20000400000 */
[C---:B------:R-:W-:Y:S01]  /*6090*/  FMUL R30, R47.reuse, R35 ;  /* 0x000000232f1e7220 */ /* 0x040fe20000400000 */
[----:B------:R-:W-:Y:S01]  /*60a0*/  F2FP.SATFINITE.E4M3.F32.PACK_AB_MERGE_C R9, R10, R9, RZ ;  /* 0x000000090a09723e */ /* 0x000fe200048070ff */
[----:B------:R-:W-:Y:S02]  /*60b0*/  HADD2.F32 R64, -RZ, R64.H1_H1 ;  /* 0x30000040ff407230 */ /* 0x000fe40000004100 */
[C---:B------:R-:W-:Y:S01]  /*60c0*/  FMUL R13, R47.reuse, R18 ;  /* 0x000000122f0d7220 */ /* 0x040fe20000400000 */
[C---:B------:R-:W-:Y:S01]  /*60d0*/  FMUL R14, R47.reuse, R19 ;  /* 0x000000132f0e7220 */ /* 0x040fe20000400000 */
[C---:B------:R-:W-:Y:S01]  /*60e0*/  FMUL R17, R47.reuse, R22 ;  /* 0x000000162f117220 */ /* 0x040fe20000400000 */
[----:B------:R-:W-:Y:S01]  /*60f0*/  FMUL R18, R47, R23 ;  /* 0x000000172f127220 */ /* 0x000fe20000400000 */
[C---:B------:R-:W-:Y:S01]  /*6100*/  FFMA R13, R49.reuse, R63, R13 ;  /* 0x0000003f310d7223 */ /* 0x040fe2000000000d */
[C---:B------:R-:W-:Y:S01]  /*6110*/  FFMA R14, R49.reuse, R64, R14 ;  /* 0x00000040310e7223 */ /* 0x040fe2000000000e */
[----:B------:R-:W-:Y:S01]  /*6120*/  FFMA R15, R49, R65, R15 ;  /* 0x00000041310f7223 */ /* 0x000fe2000000000f */
[----:B------:R-:W-:Y:S01]  /*6130*/  FMUL R19, R47, R24 ;  /* 0x000000182f137220 */ /* 0x000fe20000400000 */
[C---:B------:R-:W-:Y:S01]  /*6140*/  FFMA R16, R49.reuse, R66, R16 ;  /* 0x0000004231107223 */ /* 0x040fe20000000010 */
[----:B------:R-:W-:Y:S01]  /*6150*/  FFMA R17, R49, R67, R17 ;  /* 0x0000004331117223 */ /* 0x000fe20000000011 */
[----:B------:R-:W-:Y:S01]  /*6160*/  F2FP.SATFINITE.E4M3.F32.PACK_AB_MERGE_C R13, R14, R13, RZ ;  /* 0x0000000d0e0d723e */ /* 0x000fe200048070ff */
[C---:B------:R-:W-:Y:S01]  /*6170*/  FMUL R21, R47.reuse, R26 ;  /* 0x0000001a2f157220 */ /* 0x040fe20000400000 */
[----:B------:R-:W-:Y:S01]  /*6180*/  FMUL R22, R47, R27 ;  /* 0x0000001b2f167220 */ /* 0x000fe20000400000 */
[C---:B------:R-:W-:Y:S01]  /*6190*/  FFMA R18, R49.reuse, R68, R18 ;  /* 0x0000004431127223 */ /* 0x040fe20000000012 */
[----:B------:R-:W-:Y:S01]  /*61a0*/  FFMA R19, R49, R69, R19 ;  /* 0x0000004531137223 */ /* 0x000fe20000000013 */
[----:B------:R-:W-:Y:S01]  /*61b0*/  FMUL R23, R47, R28 ;  /* 0x0000001c2f177220 */ /* 0x000fe20000400000 */
[----:B------:R-:W-:Y:S01]  /*61c0*/  FFMA R20, R49, R70, R20 ;  /* 0x0000004631147223 */ /* 0x000fe20000000014 */
[----:B------:R-:W-:Y:S01]  /*61d0*/  FMUL R24, R47, R29 ;  /* 0x0000001d2f187220 */ /* 0x000fe20000400000 */
[C---:B------:R-:W-:Y:S01]  /*61e0*/  FFMA R21, R49.reuse, R71, R21 ;  /* 0x0000004731157223 */ /* 0x040fe20000000015 */
[----:B------:R-:W-:Y:S01]  /*61f0*/  FFMA R22, R49, R72, R22 ;  /* 0x0000004831167223 */ /* 0x000fe20000000016 */
[C---:B------:R-:W-:Y:S01]  /*6200*/  FMUL R26, R47.reuse, R31 ;  /* 0x0000001f2f1a7220 */ /* 0x040fe20000400000 */
[----:B------:R-:W-:Y:S01]  /*6210*/  FMUL R27, R47, R32 ;  /* 0x000000202f1b7220 */ /* 0x000fe20000400000 */
[----:B------:R-:W-:Y:S01]  /*6220*/  FFMA R23, R49, R73, R23 ;  /* 0x0000004931177223 */ /* 0x000fe20000000017 */
[----:B------:R-:W-:Y:S01]  /*6230*/  FMUL R28, R47, R33 ;  /* 0x000000212f1c7220 */ /* 0x000fe20000400000 */
[----:B------:R-:W-:Y:S01]  /*6240*/  FFMA R24, R49, R74, R24 ;  /* 0x0000004a31187223 */ /* 0x000fe20000000018 */
[----:B------:R-:W-:Y:S01]  /*6250*/  FMUL R29, R47, R34 ;  /* 0x000000222f1d7220 */ /* 0x000fe20000400000 */
[C---:B------:R-:W-:Y:S01]  /*6260*/  FFMA R25, R49.reuse, R75, R25 ;  /* 0x0000004b31197223 */ /* 0x040fe20000000019 */
[C---:B------:R-:W-:Y:S01]  /*6270*/  FFMA R26, R49.reuse, R76, R26 ;  /* 0x0000004c311a7223 */ /* 0x040fe2000000001a */
[C---:B------:R-:W-:Y:S01]  /*6280*/  FFMA R27, R49.reuse, R50, R27 ;  /* 0x00000032311b7223 */ /* 0x040fe2000000001b */
[C---:B------:R-:W-:Y:S01]  /*6290*/  FFMA R28, R49.reuse, R51, R28 ;  /* 0x00000033311c7223 */ /* 0x040fe2000000001c */
[----:B------:R-:W-:Y:S01]  /*62a0*/  F2FP.SATFINITE.E4M3.F32.PACK_AB_MERGE_C R17, R18, R17, RZ ;  /* 0x000000111211723e */ /* 0x000fe200048070ff */
[C---:B------:R-:W-:Y:S01]  /*62b0*/  FFMA R29, R49.reuse, R52, R29 ;  /* 0x00000034311d7223 */ /* 0x040fe2000000001d */
[----:B------:R-:W-:Y:S01]  /*62c0*/  F2FP.SATFINITE.E4M3.F32.PACK_AB_MERGE_C R21, R22, R21, RZ ;  /* 0x000000151615723e */ /* 0x000fe200048070ff */
[----:B------:R-:W-:Y:S01]  /*62d0*/  FFMA R30, R49, R77, R30 ;  /* 0x0000004d311e7223 */ /* 0x000fe2000000001e */
[----:B------:R-:W-:Y:S02]  /*62e0*/  F2FP.SATFINITE.E4M3.F32.PACK_AB_MERGE_C R32, R2, R0, R78 ;  /* 0x000000000220723e */ /* 0x000fe4000480704e */
[----:B------:R-:W-:Y:S02]  /*62f0*/  F2FP.SATFINITE.E4M3.F32.PACK_AB_MERGE_C R33, R4, R3, R5 ;  /* 0x000000030421723e */ /* 0x000fe40004807005 */
[----:B------:R-:W-:Y:S02]  /*6300*/  F2FP.SATFINITE.E4M3.F32.PACK_AB_MERGE_C R34, R8, R7, R9 ;  /* 0x000000070822723e */ /* 0x000fe40004807009 */
[----:B------:R-:W-:Y:S02]  /*6310*/  F2FP.SATFINITE.E4M3.F32.PACK_AB_MERGE_C R35, R12, R11, R13 ;  /* 0x0000000b0c23723e */ /* 0x000fe4000480700d */
[----:B------:R-:W-:Y:S02]  /*6320*/  F2FP.SATFINITE.E4M3.F32.PACK_AB_MERGE_C R16, R16, R15, R17 ;  /* 0x0000000f1010723e */ /* 0x000fe40004807011 */
[----:B------:R-:W-:Y:S01]  /*6330*/  F2FP.SATFINITE.E4M3.F32.PACK_AB_MERGE_C R17, R20, R19, R21 ;  /* 0x000000131411723e */ /* 0x000fe20004807015 */
[----:B------:R1:W-:Y:S01]  /*6340*/  STS.128 [R100+UR49+0x4200], R32 ;  /* 0x0042002064007988 */ /* 0x0003e20008000c31 */
[----:B------:R-:W-:Y:S02]  /*6350*/  F2FP.SATFINITE.E4M3.F32.PACK_AB_MERGE_C R18, R26, R25, RZ ;  /* 0x000000191a12723e */ /* 0x000fe400048070ff */
[----:B------:R-:W-:Y:S02]  /*6360*/  F2FP.SATFINITE.E4M3.F32.PACK_AB_MERGE_C R19, R30, R29, RZ ;  /* 0x0000001d1e13723e */ /* 0x000fe400048070ff */
[----:B------:R-:W-:Y:S02]  /*6370*/  F2FP.SATFINITE.E4M3.F32.PACK_AB_MERGE_C R18, R24, R23, R18 ;  /* 0x000000171812723e */ /* 0x000fe40004807012 */
[----:B------:R-:W-:Y:S02]  /*6380*/  F2FP.SATFINITE.E4M3.F32.PACK_AB_MERGE_C R19, R28, R27, R19 ;  /* 0x0000001b1c13723e */ /* 0x000fe40004807013 */
[----:B------:R-:W-:Y:S02]  /*6390*/  LEA R0, R105, UR49, 0x3 ;  /* 0x0000003169007c11 */ /* 0x000fe4000f8e18ff */
[----:B------:R-:W-:Y:S01]  /*63a0*/  @P6 SHF.L.U32 R2, R104, 0x1f, RZ ;  /* 0x0000001f68026819 */ /* 0x000fe200000006ff */
[----:B------:R1:W-:Y:S01]  /*63b0*/  STS.128 [R114+0x4210], R16 ;  /* 0x0042101072007388 */ /* 0x0003e20000000c00 */
[----:B------:R-:W-:Y:S01]  /*63c0*/  @!PT LDS RZ, [RZ] ;  /* 0x00000000fffff984 */ /* 0x000fe20000000800 */
[----:B------:R-:W-:Y:S01]  /*63d0*/  @!PT LDS RZ, [RZ] ;  /* 0x00000000fffff984 */ /* 0x000fe20000000800 */
[----:B------:R-:W-:Y:S01]  /*63e0*/  @!PT LDS RZ, [RZ] ;  /* 0x00000000fffff984 */ /* 0x000fe20000000800 */
[----:B------:R-:W-:Y:S01]  /*63f0*/  @!PT LDS RZ, [RZ] ;  /* 0x00000000fffff984 */ /* 0x000fe20000000800 */
[----:B------:R2:W-:Y:S07]  /*6400*/  MEMBAR.ALL.CTA ;  /* 0x0000000000007992 */ /* 0x0005ee0000008000 */
[----:B--2---:R-:W2:Y:S02]  /*6410*/  FENCE.VIEW.ASYNC.S ;  /* 0x00000000000073c6 */ /* 0x004ea40000000000 */
[----:B--2---:R-:W-:Y:S06]  /*6420*/  BAR.SYNC.DEFER_BLOCKING 0x1, 0x80 ;  /* 0x0042000000007b1d */ /* 0x004fec0000010000 */
[----:B------:R-:W-:Y:S05]  /*6430*/  @P0 BRA `(.L_x_98) ;  /* 0x0000000000280947 */ /* 0x000fea0003800000 */
[----:B------:R-:W-:Y:S02]  /*6440*/  UIADD3 UR4, UPT, UPT, UR49, 0x4200, URZ ;  /* 0x0000420031047890 */ /* 0x000fe4000fffe0ff */
[----:B------:R-:W-:Y:S01]  /*6450*/  UIADD3 UR6, UP0, UPT, UR52, 0x680, URZ ;  /* 0x0000068034067890 */ /* 0x000fe2000ff1e0ff */
[----:B------:R-:W-:Y:S03]  /*6460*/  UMOV UR43, UR36 ;  /* 0x00000024002b7c82 */ /* 0x000fe60008000000 */
[----:B------:R-:W-:Y:S01]  /*6470*/  MOV R109, UR4 ;  /* 0x00000004006d7c02 */ /* 0x000fe20008000f00 */
[----:B------:R-:W-:Y:S03]  /*6480*/  UIADD3.X UR7, UPT, UPT, URZ, UR53, URZ, UP0, !UPT ;  /* 0x00000035ff077290 */ /* 0x000fe600087fe4ff */
[----:B------:R-:W-:Y:S11]  /*6490*/  R2UR UR40, R109 ;  /* 0x000000006d2872ca */ /* 0x000ff600000e0000 */
[----:B------:R-:W-:Y:S02]  /*64a0*/  @!UPT UIADD3 URZ, UPT, UPT, URZ, URZ, URZ ;  /* 0x000000fffffff290 */ /* 0x000fe4000fffe0ff */
[----:B------:R2:W-:Y:S01]  /*64b0*/  UTMASTG.3D [UR40], [UR6] ;  /* 0x00000028060073b5 */ /* 0x0005e20008010000 */
[----:B------:R0:W-:Y:S01]  /*64c0*/  UTMACMDFLUSH ;  /* 0x00000000000079b7 */ /* 0x0001e20000000000 */
[----:B--2---:R-:W-:Y:S04]  /*64d0*/  DEPBAR.LE SB0, 0x1 ;  /* 0x000080400000791a */ /* 0x004fe80000000000 */
.L_x_98:
[----:B------:R-:W-:Y:S05]  /*64e0*/  BSYNC.RECONVERGENT B0 ;  /* 0x0000000000007941 */ /* 0x000fea0003800200 */
.L_x_97:
[----:B------:R-:W-:Y:S06]  /*64f0*/  BAR.SYNC.DEFER_BLOCKING 0x1, 0x80 ;  /* 0x0042000000007b1d */ /* 0x000fec0000010000 */
[----:B------:R-:W2:Y:S01]  /*6500*/  @P6 SYNCS.PHASECHK.TRANS64.TRYWAIT P0, [R0+URZ+0x30], R2 ;  /* 0x00003002000065a7 */ /* 0x000ea200080011ff */
[----:B------:R-:W-:Y:S01]  /*6510*/  BSSY B1, `(.L_x_99) ;  /* 0x0000021000017945 */ /* 0x000fe20003800000 */
[----:B--2---:R-:W-:Y:S03]  /*6520*/  @P6 SEL R115, RZ, 0x1, !P0 ;  /* 0x00000001ff736807 */ /* 0x004fe60004000000 */
[----:B------:R-:W-:Y:S05]  /*6530*/  @!P6 BRA `(.L_x_100) ;  /* 0x000000000078e947 */ /* 0x000fea0003800000 */
[----:B------:R-:W-:Y:S01]  /*6540*/  ISETP.NE.AND P1, PT, R116, RZ, PT ;  /* 0x000000ff7400720c */ /* 0x000fe20003f25270 */
[----:B------:R-:W-:Y:S01]  /*6550*/  BSSY B0, `(.L_x_101) ;  /* 0x0000009000007945 */ /* 0x000fe20003800000 */
[----:B------:R-:W-:Y:S11]  /*6560*/  ISETP.NE.AND P0, PT, R115, RZ, PT ;  /* 0x000000ff7300720c */ /* 0x000ff60003f05270 */
[----:B------:R-:W-:Y:S05]  /*6570*/  @P1 IMAD R2, R105, 0x1000, R100 ;  /* 0x0000100069021824 */ /* 0x000fea00078e0264 */
[----:B------:R-:W-:Y:S05]  /*6580*/  @P1 IADD3 R4, PT, PT, R2, UR49, RZ ;  /* 0x0000003102041c10 */ /* 0x000fea000fffe0ff */
[----:B------:R-:W-:Y:S01]  /*6590*/  @P1 IMAD.IADD R4, R4, 0x1, R117 ;  /* 0x0000000104041824 */ /* 0x000fe200078e0275 */
[----:B------:R-:W-:Y:S06]  /*65a0*/  @P0 BRA `(.L_x_102) ;  /* 0x00000000000c0947 */ /* 0x000fec0003800000 */
[----:B------:R-:W-:Y:S04]  /*65b0*/  SHF.L.U32 R3, R104, 0x1f, RZ ;  /* 0x0000001f68037819 */ /* 0x000fe800000006ff */
[----:B------:R-:W2:Y:S02]  /*65c0*/  SYNCS.PHASECHK.TRANS64.TRYWAIT P0, [R0+URZ+0x30], R3 ;  /* 0x00003003000075a7 */ /* 0x000ea400080011ff */
[----:B--2---:R-:W-:Y:S05]  /*65d0*/  @!P0 BRA `(.L_x_103) ;  /* 0x0000003000b48947 */ /* 0x004fea0003800000 */
.L_x_102:
[----:B------:R-:W-:Y:S05]  /*65e0*/  BSYNC B0 ;  /* 0x0000000000007941 */ /* 0x000fea0003800000 */
.L_x_101:
[----:B------:R-:W-:Y:S01]  /*65f0*/  ISETP.NE.AND P0, PT, R116, RZ, PT ;  /* 0x000000ff7400720c */ /* 0x000fe20003f05270 */
[----:B------:R-:W-:Y:S11]  /*6600*/  VIADD R105, R105, 0x1 ;  /* 0x0000000169697836 */ /* 0x000ff60000000000 */
[----:B------:R-:W-:Y:S01]  /*6610*/  @!UPT UIADD3 URZ, UPT, UPT, URZ, URZ, URZ ;  /* 0x000000fffffff290 */ /* 0x000fe2000fffe0ff */
[----:B------:R3:W4:Y:S04]  /*6620*/  @P0 LDS.128 R80, [R2+UR49+0x200] ;  /* 0x0002003102500984 */ /* 0x0007280008000c00 */
[----:B------:R1:W1:Y:S01]  /*6630*/  @P0 LDS.128 R84, [R4+0x210] ;  /* 0x0002100004540984 */ /* 0x0002620000000c00 */
        /* <DEDUP_REMOVED lines=8> */
[----:B---3--:R-:W-:Y:S02]  /*66c0*/  VIADD R2, R0, 0x50 ;  /* 0x0000005000027836 */ /* 0x008fe40000000000 */
[----:B--2---:R-:W-:Y:S05]  /*66d0*/  IMAD.U32 R0, RZ, RZ, UR37 ;  /* 0x00000025ff007e24 */ /* 0x004fea000f8e00ff */
[----:B------:R-:W-:Y:S04]  /*66e0*/  PRMT R0, R0, 0x654, R2 ;  /* 0x0000065400007816 */ /* 0x000fe80000000002 */
[----:B-----5:R2:W-:Y:S02]  /*66f0*/  SYNCS.ARRIVE.TRANS64.RED.A1T0 RZ, [R0+URZ], RZ ;  /* 0x000000ff00ff79a7 */ /* 0x0205e400081004ff */
[----:B--2---:R-:W-:Y:S04]  /*6700*/  SEL R0, RZ, 0x1, P0 ;  /* 0x00000001ff007807 */ /* 0x004fe80000000000 */
[----:B-1--4-:R-:W-:Y:S02]  /*6710*/  LOP3.LUT R104, R104, R0, RZ, 0x3c, !PT ;  /* 0x0000000068687212 */ /* 0x012fe400078e3cff */
.L_x_100:
[----:B------:R-:W-:Y:S05]  /*6720*/  BSYNC B1 ;  /* 0x0000000000017941 */ /* 0x000fea0003800000 */
.L_x_99:
[----:B------:R-:W-:Y:S05]  /*6730*/  VIADD R0, R48, 0x40 ;  /* 0x0000004030007836 */ /* 0x000fea0000000000 */
[----:B------:R-:W-:Y:S04]  /*6740*/  SHF.R.U32.HI R0, RZ, 0x15, R0 ;  /* 0x00000015ff007819 */ /* 0x000fe80000011600 */
[----:B------:R-:W-:Y:S11]  /*6750*/  LOP3.LUT P0, RZ, R0, 0x3, R101, 0x48, !PT ;  /* 0x0000000300ff7812 */ /* 0x000ff60007804865 */
[----:B------:R-:W-:Y:S02]  /*6760*/  @!UPT UIADD3 URZ, UPT, UPT, URZ, URZ, URZ ;  /* 0x000000fffffff290 */ /* 0x000fe4000fffe0ff */
[----:B------:R-:W-:Y:S05]  /*6770*/  @!P0 BRA `(.L_x_104) ;  /* 0x0000000000408947 */ /* 0x000fea0003800000 */
[----:B------:R-:W2:Y:S01]  /*6780*/  LDCU.64 UR8, c[0x4][0x78] ;  /* 0x01000f00ff0877ac */ /* 0x000ea20008000a00 */
[----:B------:R-:W-:Y:S01]  /*6790*/  MOV R3, 0x0 ;  /* 0x0000000000037802 */ /* 0x000fe20000000f00 */
[----:B------:R-:W-:Y:S02]  /*67a0*/  HFMA2 R12, -RZ, RZ, 0, 5.9604644775390625e-08 ;  /* 0x00000001ff0c7431 */ /* 0x000fe400000001ff */
[----:B------:R-:W-:Y:S02]  /*67b0*/  IMAD.MOV.U32 R8, RZ, RZ, 0x192 ;  /* 0x00000192ff087424 */ /* 0x000fe400078e00ff */
[----:B------:R-:W-:Y:S01]  /*67c0*/  IMAD.MOV.U32 R13, RZ, RZ, RZ ;  /* 0x000000ffff0d7224 */ /* 0x000fe200078e00ff */
[----:B------:R-:W3:Y:S01]  /*67d0*/  LDCU.64 UR6, c[0x4][0x80] ;  /* 0x01001000ff0677ac */ /* 0x000ee20008000a00 */
[----:B------:R-:W4:Y:S01]  /*67e0*/  LDC.64 R2, c[0x4][R3] ;  /* 0x0100000003027b82 */ /* 0x000f220000000a00 */
[----:B------:R-:W5:Y:S01]  /*67f0*/  LDCU.64 UR4, c[0x4][0x18] ;  /* 0x01000300ff0477ac */ /* 0x000f620008000a00 */
[----:B--2---:R-:W-:Y:S01]  /*6800*/  MOV R5, UR9 ;  /* 0x0000000900057c02 */ /* 0x004fe20008000f00 */
[----:B------:R-:W-:Y:S01]  /*6810*/  IMAD.U32 R4, RZ, RZ, UR8 ;  /* 0x00000008ff047e24 */ /* 0x000fe2000f8e00ff */
[----:B---3--:R-:W-:Y:S01]  /*6820*/  MOV R7, UR7 ;  /* 0x0000000700077c02 */ /* 0x008fe20008000f00 */
[----:B------:R-:W-:Y:S01]  /*6830*/  IMAD.U32 R6, RZ, RZ, UR6 ;  /* 0x00000006ff067e24 */ /* 0x000fe2000f8e00ff */
[----:B-----5:R-:W-:Y:S01]  /*6840*/  MOV R11, UR5 ;  /* 0x00000005000b7c02 */ /* 0x020fe20008000f00 */
[----:B------:R-:W-:Y:S02]  /*6850*/  IMAD.U32 R10, RZ, RZ, UR4 ;  /* 0x00000004ff0a7e24 */ /* 0x000fe4000f8e00ff */
[----:B------:R-:W-:Y:S07]  /*6860*/  LEPC R20, `(.L_x_104) ;  /* 0x000000001014794e */ /* 0x000fee0000000000 */
[----:B-1--4-:R-:W-:Y:S05]  /*6870*/  CALL.ABS.NOINC R2 ;  /* 0x0000000002007343 */ /* 0x012fea0003c00000 */
.L_x_104:
[-C--:B------:R-:W-:Y:S01]  /*6880*/  F2FP.F16.E4M3.UNPACK_B R0, R81.reuse ;  /* 0x00000051ff00723e */ /* 0x080fe200020006ff */
[----:B------:R-:W-:Y:S05]  /*6890*/  WARPSYNC.ALL ;  /* 0x0000000000007948 */ /* 0x000fea0003800000 */
[----:B------:R-:W-:Y:S01]  /*68a0*/  R2UR UR4, R48 ;  /* 0x00000000300472ca */ /* 0x000fe200000e0000 */
[--C-:B------:R-:W-:Y:S01]  /*68b0*/  HADD2.F32 R54, -RZ, R0.reuse.H0_H0 ;  /* 0x20000000ff367230 */ /* 0x100fe20000004100 */
[-C--:B------:R-:W-:Y:S01]  /*68c0*/  F2FP.F16.E4M3.UNPACK_B R2, R80.reuse.H1 ;  /* 0x00000050ff02723e */ /* 0x080fe200030006ff */
[----:B------:R-:W-:Y:S01]  /*68d0*/  HADD2.F32 R55, -RZ, R0.H1_H1 ;  /* 0x30000000ff377230 */ /* 0x000fe20000004100 */
[----:B------:R-:W-:Y:S01]  /*68e0*/  F2FP.F16.E4M3.UNPACK_B R0, R81.H1 ;  /* 0x00000051ff00723e */ /* 0x000fe200030006ff */
[----:B------:R-:W-:Y:S01]  /*68f0*/  BSSY.RECONVERGENT B0, `(.L_x_105) ;  /* 0x0000095000007945 */ /* 0x000fe20003800200 */
[----:B------:R-:W-:Y:S01]  /*6900*/  F2FP.F16.E4M3.UNPACK_B R3, R80 ;  /* 0x00000050ff03723e */ /* 0x000fe200020006ff */
[----:B------:R-:W-:Y:S01]  /*6910*/  HADD2.F32 R52, -RZ, R2.H0_H0 ;  /* 0x20000002ff347230 */ /* 0x000fe20000004100 */
[----:B------:R-:W-:Y:S01]  /*6920*/  ISETP.NE.AND P0, PT, R110, RZ, PT ;  /* 0x000000ff6e00720c */ /* 0x000fe20003f05270 */
[--C-:B------:R-:W-:Y:S01]  /*6930*/  HADD2.F32 R56, -RZ, R0.reuse.H0_H0 ;  /* 0x20000000ff387230 */ /* 0x100fe20000004100 */
[----:B------:R-:W-:Y:S01]  /*6940*/  ISETP.NE.AND P6, PT, R118, RZ, PT ;  /* 0x000000ff7600720c */ /* 0x000fe20003fc5270 */
[----:B------:R-:W-:Y:S01]  /*6950*/  HADD2.F32 R57, -RZ, R0.H1_H1 ;  /* 0x30000000ff397230 */ /* 0x000fe20000004100 */
[-C--:B------:R-:W-:Y:S01]  /*6960*/  F2FP.F16.E4M3.UNPACK_B R0, R83.reuse ;  /* 0x00000053ff00723e */ /* 0x080fe200020006ff */
[----:B-1----:R-:W-:Y:S01]  /*6970*/  LDTM.16dp32bit_t0_t15.x32 R4, tmem[UR4+0x40] ;  /* 0x00004004000479ee */ /* 0x002fe20008a80000 */
[----:B------:R-:W1:Y:S01]  /*6980*/  LDTM.16dp32bit_t16_t31.x32 R4, tmem[UR4+0x60] ;  /* 0x00006004000479ee */ /* 0x000e620008aa0000 */
[----:B------:R-:W-:Y:S01]  /*6990*/  HADD2.F32 R53, -RZ, R2.H1_H1 ;  /* 0x30000002ff357230 */ /* 0x000fe20000004100 */
[----:B------:R-:W-:Y:S01]  /*69a0*/  F2FP.F16.E4M3.UNPACK_B R2, R82.H1 ;  /* 0x00000052ff02723e */ /* 0x000fe200030006ff */
[--C-:B------:R-:W-:Y:S02]  /*69b0*/  HADD2.F32 R50, -RZ, R3.reuse.H0_H0 ;  /* 0x20000003ff327230 */ /* 0x100fe40000004100 */
[--C-:B------:R-:W-:Y:S02]  /*69c0*/  HADD2.F32 R62, -RZ, R0.reuse.H0_H0 ;  /* 0x20000000ff3e7230 */ /* 0x100fe40000004100 */
[----:B------:R-:W-:Y:S01]  /*69d0*/  HADD2.F32 R63, -RZ, R0.H1_H1 ;  /* 0x30000000ff3f7230 */ /* 0x000fe20000004100 */
[----:B------:R-:W-:Y:S01]  /*69e0*/  F2FP.F16.E4M3.UNPACK_B R0, R84.H1 ;  /* 0x00000054ff00723e */ /* 0x000fe200030006ff */
[--C-:B------:R-:W-:Y:S02]  /*69f0*/  HADD2.F32 R60, -RZ, R2.reuse.H0_H0 ;  /* 0x20000002ff3c7230 */ /* 0x100fe40000004100 */
[----:B------:R-:W-:Y:S01]  /*6a00*/  HADD2.F32 R61, -RZ, R2.H1_H1 ;  /* 0x30000002ff3d7230 */ /* 0x000fe20000004100 */
[----:B------:R-:W-:Y:S01]  /*6a10*/  F2FP.F16.E4M3.UNPACK_B R2, R83.H1 ;  /* 0x00000053ff02723e */ /* 0x000fe200030006ff */
[----:B------:R-:W-:Y:S01]  /*6a20*/  HADD2.F32 R51, -RZ, R3.H1_H1 ;  /* 0x30000003ff337230 */ /* 0x000fe20000004100 */
[----:B------:R-:W-:Y:S01]  /*6a30*/  F2FP.F16.E4M3.UNPACK_B R3, R82 ;  /* 0x00000052ff03723e */ /* 0x000fe200020006ff */
[--C-:B------:R-:W-:Y:S02]  /*6a40*/  HADD2.F32 R68, -RZ, R0.reuse.H0_H0 ;  /* 0x20000000ff447230 */ /* 0x100fe40000004100 */
[----:B------:R-:W-:Y:S01]  /*6a50*/  HADD2.F32 R69, -RZ, R0.H1_H1 ;  /* 0x30000000ff457230 */ /* 0x000fe20000004100 */
[-C--:B------:R-:W-:Y:S01]  /*6a60*/  F2FP.F16.E4M3.UNPACK_B R0, R85.reuse.H1 ;  /* 0x00000055ff00723e */ /* 0x080fe200030006ff */
[--C-:B------:R-:W-:Y:S02]  /*6a70*/  HADD2.F32 R64, -RZ, R2.reuse.H0_H0 ;  /* 0x20000002ff407230 */ /* 0x100fe40000004100 */
[----:B------:R-:W-:Y:S01]  /*6a80*/  HADD2.F32 R65, -RZ, R2.H1_H1 ;  /* 0x30000002ff417230 */ /* 0x000fe20000004100 */
[----:B------:R-:W-:Y:S01]  /*6a90*/  F2FP.F16.E4M3.UNPACK_B R2, R85 ;  /* 0x00000055ff02723e */ /* 0x000fe200020006ff */
[--C-:B------:R-:W-:Y:S02]  /*6aa0*/  HADD2.F32 R58, -RZ, R3.reuse.H0_H0 ;  /* 0x20000003ff3a7230 */ /* 0x100fe40000004100 */
[C---:B-1----:R-:W-:Y:S01]  /*6ab0*/  FMUL R7, R47.reuse, R7 ;  /* 0x000000072f077220 */ /* 0x042fe20000400000 */
[----:B------:R-:W-:Y:S01]  /*6ac0*/  HADD2.F32 R59, -RZ, R3.H1_H1 ;  /* 0x30000003ff3b7230 */ /* 0x000fe20000004100 */
[----:B------:R-:W-:Y:S01]  /*6ad0*/  F2FP.F16.E4M3.UNPACK_B R3, R84 ;  /* 0x00000054ff03723e */ /* 0x000fe200020006ff */
[--C-:B------:R-:W-:Y:S02]  /*6ae0*/  HADD2.F32 R72, -RZ, R0.reuse.H0_H0 ;  /* 0x20000000ff487230 */ /* 0x100fe40000004100 */
[C---:B------:R-:W-:Y:S01]  /*6af0*/  FMUL R11, R47.reuse, R11 ;  /* 0x0000000b2f0b7220 */ /* 0x040fe20000400000 */
[----:B------:R-:W-:Y:S01]  /*6b00*/  HADD2.F32 R73, -RZ, R0.H1_H1 ;  /* 0x30000000ff497230 */ /* 0x000fe20000004100 */
[----:B------:R-:W-:Y:S01]  /*6b10*/  F2FP.F16.E4M3.UNPACK_B R0, R87 ;  /* 0x00000057ff00723e */ /* 0x000fe200020006ff */
[--C-:B------:R-:W-:Y:S02]  /*6b20*/  HADD2.F32 R70, -RZ, R2.reuse.H0_H0 ;  /* 0x20000002ff467230 */ /* 0x100fe40000004100 */
[C---:B------:R-:W-:Y:S01]  /*6b30*/  FMUL R15, R47.reuse, R15 ;  /* 0x0000000f2f0f7220 */ /* 0x040fe20000400000 */
[----:B------:R-:W-:Y:S01]  /*6b40*/  HADD2.F32 R71, -RZ, R2.H1_H1 ;  /* 0x30000002ff477230 */ /* 0x000fe20000004100 */
[-C--:B------:R-:W-:Y:S01]  /*6b50*/  F2FP.F16.E4M3.UNPACK_B R2, R86.reuse.H1 ;  /* 0x00000056ff02723e */ /* 0x080fe200030006ff */
[--C-:B------:R-:W-:Y:S02]  /*6b60*/  HADD2.F32 R66, -RZ, R3.reuse.H0_H0 ;  /* 0x20000003ff427230 */ /* 0x100fe40000004100 */
[----:B------:R-:W-:Y:S01]  /*6b70*/  HADD2.F32 R67, -RZ, R3.H1_H1 ;  /* 0x30000003ff437230 */ /* 0x000fe20000004100 */
[----:B------:R-:W-:Y:S01]  /*6b80*/  F2FP.F16.E4M3.UNPACK_B R3, R86 ;  /* 0x00000056ff03723e */ /* 0x000fe200020006ff */
[--C-:B------:R-:W-:Y:S02]  /*6b90*/  HADD2.F32 R78, -RZ, R0.reuse.H0_H0 ;  /* 0x20000000ff4e7230 */ /* 0x100fe40000004100 */
[----:B------:R-:W-:Y:S02]  /*6ba0*/  HADD2.F32 R79, -RZ, R0.H1_H1 ;  /* 0x30000000ff4f7230 */ /* 0x000fe40000004100 */
[C---:B------:R-:W-:Y:S01]  /*6bb0*/  FMUL R0, R47.reuse, R4 ;  /* 0x000000042f007220 */ /* 0x040fe20000400000 */
[--C-:B------:R-:W-:Y:S02]  /*6bc0*/  HADD2.F32 R76, -RZ, R2.reuse.H0_H0 ;  /* 0x20000002ff4c7230 */ /* 0x100fe40000004100 */
[----:B------:R-:W-:Y:S01]  /*6bd0*/  FMUL R4, R47, R8 ;  /* 0x000000082f047220 */ /* 0x000fe20000400000 */
[----:B------:R-:W-:Y:S02]  /*6be0*/  HADD2.F32 R77, -RZ, R2.H1_H1 ;  /* 0x30000002ff4d7230 */ /* 0x000fe40000004100 */
[----:B------:R-:W-:Y:S01]  /*6bf0*/  FFMA R0, R49, R50, R0 ;  /* 0x0000003231007223 */ /* 0x000fe20000000000 */
[--C-:B------:R-:W-:Y:S02]  /*6c00*/  HADD2.F32 R74, -RZ, R3.reuse.H0_H0 ;  /* 0x20000003ff4a7230 */ /* 0x100fe40000004100 */
[C---:B------:R-:W-:Y:S01]  /*6c10*/  FMUL R2, R47.reuse, R5 ;  /* 0x000000052f027220 */ /* 0x040fe20000400000 */
[----:B------:R-:W-:Y:S02]  /*6c20*/  HADD2.F32 R75, -RZ, R3.H1_H1 ;  /* 0x30000003ff4b7230 */ /* 0x000fe40000004100 */
[C---:B------:R-:W-:Y:S01]  /*6c30*/  FMUL R5, R47.reuse, R9 ;  /* 0x000000092f057220 */ /* 0x040fe20000400000 */
[----:B------:R-:W-:Y:S01]  /*6c40*/  FMUL R8, R47, R12 ;  /* 0x0000000c2f087220 */ /* 0x000fe20000400000 */
[----:B------:R-:W-:Y:S01]  /*6c50*/  FFMA R2, R49, R51, R2 ;  /* 0x0000003331027223 */ /* 0x000fe20000000002 */
[C---:B------:R-:W-:Y:S01]  /*6c60*/  FMUL R9, R47.reuse, R13 ;  /* 0x0000000d2f097220 */ /* 0x040fe20000400000 */
[C---:B------:R-:W-:Y:S01]  /*6c70*/  FMUL R12, R47.reuse, R21 ;  /* 0x000000152f0c7220 */ /* 0x040fe20000400000 */
[C---:B------:R-:W-:Y:S01]  /*6c80*/  FMUL R21, R47.reuse, R30 ;  /* 0x0000001e2f157220 */ /* 0x040fe20000400000 */
[C---:B------:R-:W-:Y:S01]  /*6c90*/  FMUL R13, R47.reuse, R22 ;  /* 0x000000162f0d7220 */ /* 0x040fe20000400000 */
[C---:B------:R-:W-:Y:S01]  /*6ca0*/  FMUL R22, R47.reuse, R31 ;  /* 0x0000001f2f167220 */ /* 0x040fe20000400000 */
        /* <DEDUP_REMOVED lines=8> */
[C---:B------:R-:W-:Y:S01]  /*6d30*/  FFMA R6, R49.reuse, R56, R6 ;  /* 0x0000003831067223 */ /* 0x040fe20000000006 */
[C---:B------:R-:W-:Y:S01]  /*6d40*/  FFMA R11, R49.reuse, R57, R11 ;  /* 0x00000039310b7223 */ /* 0x040fe2000000000b */
[C---:B------:R-:W-:Y:S01]  /*6d50*/  FFMA R8, R49.reuse, R58, R8 ;  /* 0x0000003a31087223 */ /* 0x040fe20000000008 */
[----:B------:R-:W-:Y:S01]  /*6d60*/  FFMA R9, R49, R59, R9 ;  /* 0x0000003b31097223 */ /* 0x000fe20000000009 */
[----:B------:R-:W-:Y:S01]  /*6d70*/  F2FP.SATFINITE.E4M3.F32.PACK_AB_MERGE_C R52, R7, R3, RZ ;  /* 0x000000030734723e */ /* 0x000fe200048070ff */
[----:B------:R-:W-:Y:S01]  /*6d80*/  FFMA R10, R49, R60, R10 ;  /* 0x0000003c310a7223 */ /* 0x000fe2000000000a */
[----:B------:R-:W-:Y:S01]  /*6d90*/  F2FP.SATFINITE.E4M3.F32.PACK_AB_MERGE_C R53, R11, R6, RZ ;  /* 0x000000060b35723e */ /* 0x000fe200048070ff */
[----:B------:R-:W-:Y:S01]  /*6da0*/  FFMA R15, R49, R61, R15 ;  /* 0x0000003d310f7223 */ /* 0x000fe2000000000f */
[C---:B------:R-:W-:Y:S01]  /*6db0*/  FMUL R3, R47.reuse, R16 ;  /* 0x000000102f037220 */ /* 0x040fe20000400000 */
[C---:B------:R-:W-:Y:S01]  /*6dc0*/  FMUL R6, R47.reuse, R17 ;  /* 0x000000112f067220 */ /* 0x040fe20000400000 */
[----:B------:R-:W-:Y:S01]  /*6dd0*/  F2FP.F16.E4M3.UNPACK_B R51, R87.H1 ;  /* 0x00000057ff33723e */ /* 0x000fe200030006ff */
[----:B------:R-:W-:Y:S01]  /*6de0*/  FMUL R11, R47, R20 ;  /* 0x000000142f0b7220 */ /* 0x000fe20000400000 */
[----:B------:R-:W-:Y:S01]  /*6df0*/  F2FP.SATFINITE.E4M3.F32.PACK_AB_MERGE_C R54, R15, R10, RZ ;  /* 0x0000000a0f36723e */ /* 0x000fe200048070ff */
[C---:B------:R-:W-:Y:S01]  /*6e00*/  FFMA R3, R49.reuse, R62, R3 ;  /* 0x0000003e31037223 */ /* 0x040fe20000000003 */
[----:B------:R-:W-:Y:S01]  /*6e10*/  FFMA R6, R49, R63, R6 ;  /* 0x0000003f31067223 */ /* 0x000fe20000000006 */
[----:B------:R-:W-:Y:S01]  /*6e20*/  FMUL R20, R47, R29 ;  /* 0x0000001d2f147220 */ /* 0x000fe20000400000 */
[----:B------:R-:W-:Y:S01]  /*6e30*/  F2FP.SATFINITE.E4M3.F32.PACK_AB_MERGE_C R29, R5, R4, R53 ;  /* 0x00000004051d723e */ /* 0x000fe20004807035 */
[----:B------:R-:W-:Y:S01]  /*6e40*/  FMUL R10, R47, R19 ;  /* 0x000000132f0a7220 */ /* 0x000fe20000400000 */
[----:B------:R-:W-:Y:S01]  /*6e50*/  F2FP.SATFINITE.E4M3.F32.PACK_AB_MERGE_C R30, R9, R8, R54 ;  /* 0x00000008091e723e */ /* 0x000fe20004807036 */
        /* <DEDUP_REMOVED lines=10> */
[----:B------:R-:W-:Y:S01]  /*6f00*/  FFMA R14, R49, R69, R14 ;  /* 0x00000045310e7223 */ /* 0x000fe2000000000e */
[----:B------:R-:W-:Y:S01]  /*6f10*/  FMUL R18, R47, R27 ;  /* 0x0000001b2f127220 */ /* 0x000fe20000400000 */
[C---:B------:R-:W-:Y:S01]  /*6f20*/  FFMA R15, R49.reuse, R70, R15 ;  /* 0x00000046310f7223 */ /* 0x040fe2000000000f */
[C---:B------:R-:W-:Y:S01]  /*6f30*/  FFMA R16, R49.reuse, R71, R16 ;  /* 0x0000004731107223 */ /* 0x040fe20000000010 */
[C---:B------:R-:W-:Y:S01]  /*6f40*/  FFMA R17, R49.reuse, R72, R17 ;  /* 0x0000004831117223 */ /* 0x040fe20000000011 */
[C---:B------:R-:W-:Y:S01]  /*6f50*/  FFMA R18, R49.reuse, R73, R18 ;  /* 0x0000004931127223 */ /* 0x040fe20000000012 */
[----:B------:R-:W-:Y:S01]  /*6f60*/  FFMA R19, R49, R74, R19 ;  /* 0x0000004a31137223 */ /* 0x000fe20000000013 */
[----:B------:R-:W-:Y:S01]  /*6f70*/  FMUL R23, R47, R32 ;  /* 0x000000202f177220 */ /* 0x000fe20000400000 */
[----:B------:R-:W-:Y:S01]  /*6f80*/  FFMA R20, R49, R75, R20 ;  /* 0x0000004b31147223 */ /* 0x000fe20000000014 */
[----:B------:R-:W-:Y:S01]  /*6f90*/  FMUL R24, R47, R33 ;  /* 0x000000212f187220 */ /* 0x000fe20000400000 */
[--C-:B------:R-:W-:Y:S02]  /*6fa0*/  HADD2.F32 R50, -RZ, R51.reuse.H0_H0 ;  /* 0x20000033ff327230 */ /* 0x100fe40000004100 */
[----:B------:R-:W-:Y:S01]  /*6fb0*/  FFMA R21, R49, R76, R21 ;  /* 0x0000004c31157223 */ /* 0x000fe20000000015 */
[----:B------:R-:W-:Y:S02]  /*6fc0*/  HADD2.F32 R51, -RZ, R51.H1_H1 ;  /* 0x30000033ff337230 */ /* 0x000fe40000004100 */
[----:B------:R-:W-:Y:S01]  /*6fd0*/  FMUL R25, R47, R34 ;  /* 0x000000222f197220 */ /* 0x000fe20000400000 */
[----:B------:R-:W-:Y:S01]  /*6fe0*/  FFMA R22, R49, R77, R22 ;  /* 0x0000004d31167223 */ /* 0x000fe20000000016 */
[----:B------:R-:W-:Y:S01]  /*6ff0*/  FMUL R26, R47, R35 ;  /* 0x000000232f1a7220 */ /* 0x000fe20000400000 */
[----:B------:R-:W-:Y:S01]  /*7000*/  F2FP.SATFINITE.E4M3.F32.PACK_AB_MERGE_C R7, R10, R7, RZ ;  /* 0x000000070a07723e */ /* 0x000fe200048070ff */
[C---:B------:R-:W-:Y:S01]  /*7010*/  FFMA R23, R49.reuse, R78, R23 ;  /* 0x0000004e31177223 */ /* 0x040fe20000000017 */
[C---:B------:R-:W-:Y:S01]  /*7020*/  FFMA R24, R49.reuse, R79, R24 ;  /* 0x0000004f31187223 */ /* 0x040fe20000000018 */
[C---:B------:R-:W-:Y:S01]  /*7030*/  FFMA R25, R49.reuse, R50, R25 ;  /* 0x0000003231197223 */ /* 0x040fe20000000019 */
[----:B------:R-:W-:Y:S01]  /*7040*/  FFMA R26, R49, R51, R26 ;  /* 0x00000033311a7223 */ /* 0x000fe2000000001a */
[----:B------:R-:W-:Y:S02]  /*7050*/  F2FP.SATFINITE.E4M3.F32.PACK_AB_MERGE_C R28, R2, R0, R52 ;  /* 0x00000000021c723e */ /* 0x000fe40004807034 */
[----:B------:R-:W-:Y:S02]  /*7060*/  F2FP.SATFINITE.E4M3.F32.PACK_AB_MERGE_C R31, R6, R3, R7 ;  /* 0x00000003061f723e */ /* 0x000fe40004807007 */
[----:B------:R-:W-:Y:S02]  /*7070*/  F2FP.SATFINITE.E4M3.F32.PACK_AB_MERGE_C R13, R14, R13, RZ ;  /* 0x0000000d0e0d723e */ /* 0x000fe400048070ff */
[----:B------:R-:W-:Y:S01]  /*7080*/  F2FP.SATFINITE.E4M3.F32.PACK_AB_MERGE_C R17, R18, R17, RZ ;  /* 0x000000111211723e */ /* 0x000fe200048070ff */
[----:B------:R1:W-:Y:S01]  /*7090*/  STS.128 [R100+UR49+0x5200], R28 ;  /* 0x0052001c64007988 */ /* 0x0003e20008000c31 */
[----:B------:R-:W-:Y:S02]  /*70a0*/  F2FP.SATFINITE.E4M3.F32.PACK_AB_MERGE_C R14, R22, R21, RZ ;  /* 0x00000015160e723e */ /* 0x000fe400048070ff */
[----:B------:R-:W-:Y:S02]  /*70b0*/  F2FP.SATFINITE.E4M3.F32.PACK_AB_MERGE_C R25, R26, R25, RZ ;  /* 0x000000191a19723e */ /* 0x000fe400048070ff */
[----:B------:R-:W-:Y:S02]  /*70c0*/  F2FP.SATFINITE.E4M3.F32.PACK_AB_MERGE_C R12, R12, R11, R13 ;  /* 0x0000000b0c0c723e */ /* 0x000fe4000480700d */
[----:B------:R-:W-:Y:S02]  /*70d0*/  F2FP.SATFINITE.E4M3.F32.PACK_AB_MERGE_C R13, R16, R15, R17 ;  /* 0x0000000f100d723e */ /* 0x000fe40004807011 */
        /* <DEDUP_REMOVED lines=13> */
[----:B------:R-:W-:Y:S02]  /*71b0*/  UIADD3 UR8, UP0, UPT, UR52, 0x680, URZ ;  /* 0x0000068034087890 */ /* 0x000fe4000ff1e0ff */
[----:B------:R-:W-:Y:S02]  /*71c0*/  UIADD3 UR5, UPT, UPT, UR41, 0x40, URZ ;  /* 0x0000004029057890 */ /* 0x000fe4000fffe0ff */
[----:B------:R-:W-:Y:S02]  /*71d0*/  UIADD3 UR4, UPT, UPT, UR49, 0x5200, URZ ;  /* 0x0000520031047890 */ /* 0x000fe4000fffe0ff */
[----:B------:R-:W-:Y:S01]  /*71e0*/  UIADD3.X UR9, UPT, UPT, URZ, UR53, URZ, UP0, !UPT ;  /* 0x00000035ff097290 */ /* 0x000fe200087fe4ff */
[----:B------:R-:W-:Y:S01]  /*71f0*/  UMOV UR6, UR42 ;  /* 0x0000002a00067c82 */ /* 0x000fe20008000000 */
[----:B------:R-:W-:Y:S07]  /*7200*/  UMOV UR7, UR36 ;  /* 0x0000002400077c82 */ /* 0x000fee0008000000 */
[----:B------:R2:W-:Y:S01]  /*7210*/  UTMASTG.3D [UR4], [UR8] ;  /* 0x00000004080073b5 */ /* 0x0005e20008010000 */
[----:B------:R0:W-:Y:S01]  /*7220*/  UTMACMDFLUSH ;  /* 0x00000000000079b7 */ /* 0x0001e20000000000 */
[----:B--2---:R-:W-:Y:S04]  /*7230*/  DEPBAR.LE SB0, 0x1 ;  /* 0x000080400000791a */ /* 0x004fe80000000000 */
.L_x_106:
[----:B------:R-:W-:Y:S05]  /*7240*/  BSYNC.RECONVERGENT B0 ;  /* 0x0000000000007941 */ /* 0x000fea0003800200 */
.L_x_105:
        /* <DEDUP_REMOVED lines=15> */
.L_x_110:
[----:B------:R-:W-:Y:S05]  /*7340*/  BSYNC B0 ;  /* 0x0000000000007941 */ /* 0x000fea0003800000 */
.L_x_109:
[----:B------:R-:W-:Y:S01]  /*7350*/  ISETP.NE.AND P0, PT, R116, RZ, PT ;  /* 0x000000ff7400720c */ /* 0x000fe20003f05270 */
[----:B------:R-:W-:Y:S11]  /*7360*/  VIADD R105, R105, 0x1 ;  /* 0x0000000169697836 */ /* 0x000ff60000000000 */
[----:B------:R-:W-:Y:S01]  /*7370*/  @!UPT UIADD3 URZ, UPT, UPT, URZ, URZ, URZ ;  /* 0x000000fffffff290 */ /* 0x000fe2000fffe0ff */
[----:B------:R3:W4:Y:S04]  /*7380*/  @P0 LDS.128 R84, [R2+0x210] ;  /* 0x0002100002540984 */ /* 0x0007280000000c00 */
[----:B------:R1:W1:Y:S01]  /*7390*/  @P0 LDS.128 R80, [R3+UR49+0x200] ;  /* 0x0002003103500984 */ /* 0x0002620008000c00 */
        /* <DEDUP_REMOVED lines=14> */
.L_x_108:
[----:B------:R-:W-:Y:S05]  /*7480*/  BSYNC B1 ;  /* 0x0000000000017941 */ /* 0x000fea0003800000 */
.L_x_107:
[----:B------:R-:W-:Y:S05]  /*7490*/  VIADD R0, R48, 0x80 ;  /* 0x0000008030007836 */ /* 0x000fea0000000000 */
[----:B------:R-:W-:Y:S04]  /*74a0*/  SHF.R.U32.HI R0, RZ, 0x15, R0 ;  /* 0x00000015ff007819 */ /* 0x000fe80000011600 */
[----:B------:R-:W-:Y:S11]  /*74b0*/  LOP3.LUT P0, RZ, R0, 0x3, R101, 0x48, !PT ;  /* 0x0000000300ff7812 */ /* 0x000ff60007804865 */
[----:B------:R-:W-:Y:S02]  /*74c0*/  @!UPT UIADD3 URZ, UPT, UPT, URZ, URZ, URZ ;  /* 0x000000fffffff290 */ /* 0x000fe4000fffe0ff */
[----:B------:R-:W-:Y:S05]  /*74d0*/  @!P0 BRA `(.L_x_112) ;  /* 0x0000000000408947 */ /* 0x000fea0003800000 */
[----:B------:R-:W2:Y:S01]  /*74e0*/  LDCU.64 UR8, c[0x4][0x78] ;  /* 0x01000f00ff0877ac */ /* 0x000ea20008000a00 */
[----:B------:R-:W-:Y:S01]  /*74f0*/  MOV R3, 0x0 ;  /* 0x0000000000037802 */ /* 0x000fe20000000f00 */
[----:B-1----:R-:W-:Y:S02]  /*7500*/  HFMA2 R12, -RZ, RZ, 0, 5.9604644775390625e-08 ;  /* 0x00000001ff0c7431 */ /* 0x002fe400000001ff */
[----:B------:R-:W-:Y:S02]  /*7510*/  IMAD.MOV.U32 R8, RZ, RZ, 0x192 ;  /* 0x00000192ff087424 */ /* 0x000fe400078e00ff */
[----:B------:R-:W-:Y:S01]  /*7520*/  IMAD.MOV.U32 R13, RZ, RZ, RZ ;  /* 0x000000ffff0d7224 */ /* 0x000fe200078e00ff */
[----:B------:R-:W1:Y:S01]  /*7530*/  LDCU.64 UR6, c[0x4][0x80] ;  /* 0x01001000ff0677ac */ /* 0x000e620008000a00 */
[----:B------:R-:W3:Y:S01]  /*7540*/  LDC.64 R2, c[0x4][R3] ;  /* 0x0100000003027b82 */ /* 0x000ee20000000a00 */
[----:B------:R-:W4:Y:S01]  /*7550*/  LDCU.64 UR4, c[0x4][0x18] ;  /* 0x01000300ff0477ac */ /* 0x000f220008000a00 */
[----:B--2---:R-:W-:Y:S01]  /*7560*/  MOV R5, UR9 ;  /* 0x0000000900057c02 */ /* 0x004fe20008000f00 */
[----:B------:R-:W-:Y:S01]  /*7570*/  IMAD.U32 R4, RZ, RZ, UR8 ;  /* 0x00000008ff047e24 */ /* 0x000fe2000f8e00ff */
[----:B-1----:R-:W-:Y:S01]  /*7580*/  MOV R7, UR7 ;  /* 0x0000000700077c02 */ /* 0x002fe20008000f00 */
[----:B------:R-:W-:Y:S01]  /*7590*/  IMAD.U32 R6, RZ, RZ, UR6 ;  /* 0x00000006ff067e24 */ /* 0x000fe2000f8e00ff */
[----:B----4-:R-:W-:Y:S01]  /*75a0*/  MOV R11, UR5 ;  /* 0x00000005000b7c02 */ /* 0x010fe20008000f00 */
[----:B------:R-:W-:Y:S02]  /*75b0*/  IMAD.U32 R10, RZ, RZ, UR4 ;  /* 0x00000004ff0a7e24 */ /* 0x000fe4000f8e00ff */
[----:B------:R-:W-:Y:S07]  /*75c0*/  LEPC R20, `(.L_x_112) ;  /* 0x000000001014794e */ /* 0x000fee0000000000 */
[----:B---3--:R-:W-:Y:S05]  /*75d0*/  CALL.ABS.NOINC R2 ;  /* 0x0000000002007343 */ /* 0x008fea0003c00000 */
.L_x_112:
        /* <DEDUP_REMOVED lines=148> */
[----:B------:R-:W-:Y:S02]  /*7f20*/  UIADD3 UR8, UP0, UPT, UR52, 0x680, URZ ;  /* 0x0000068034087890 */ /* 0x000fe4000ff1e0ff */
[----:B------:R-:W-:Y:S02]  /*7f30*/  UIADD3 UR5, UPT, UPT, UR41, 0x80, URZ ;  /* 0x0000008029057890 */ /* 0x000fe4000fffe0ff */
[----:B------:R-:W-:Y:S01]  /*7f40*/  MOV R109, UR10 ;  /* 0x0000000a006d7c02 */ /* 0x000fe20008000f00 */
[----:B------:R-:W-:Y:S01]  /*7f50*/  UIADD3.X UR9, UPT, UPT, URZ, UR53, URZ, UP0, !UPT ;  /* 0x00000035ff097290 */ /* 0x000fe200087fe4ff */
[----:B------:R-:W-:Y:S02]  /*7f60*/  UMOV UR6, UR42 ;  /* 0x0000002a00067c82 */ /* 0x000fe40008000000 */
[----:B------:R-:W-:Y:S01]  /*7f70*/  R2UR UR4, R109 ;  /* 0x000000006d0472ca */ /* 0x000fe200000e0000 */
[----:B------:R-:W-:Y:S11]  /*7f80*/  UMOV UR7, UR36 ;  /* 0x0000002400077c82 */ /* 0x000ff60008000000 */
[----:B------:R-:W-:Y:S01]  /*7f90*/  @!UPT UIADD3 URZ, UPT, UPT, URZ, URZ, URZ ;  /* 0x000000fffffff290 */ /* 0x000fe2000fffe0ff */
[----:B------:R2:W-:Y:S01]  /*7fa0*/  UTMASTG.3D [UR4], [UR8] ;  /* 0x00000004080073b5 */ /* 0x0005e20008010000 */
[----:B------:R0:W-:Y:S01]  /*7fb0*/  UTMACMDFLUSH ;  /* 0x00000000000079b7 */ /* 0x0001e20000000000 */
[----:B--2---:R-:W-:Y:S04]  /*7fc0*/  DEPBAR.LE SB0, 0x1 ;  /* 0x000080400000791a */ /* 0x004fe80000000000 */
.L_x_114:
[----:B------:R-:W-:Y:S05]  /*7fd0*/  BSYNC.RECONVERGENT B0 ;  /* 0x0000000000007941 */ /* 0x000fea0003800200 */
.L_x_113:
        /* <DEDUP_REMOVED lines=15> */
.L_x_118:
[----:B------:R-:W-:Y:S05]  /*80d0*/  BSYNC B0 ;  /* 0x0000000000007941 */ /* 0x000fea0003800000 */
.L_x_117:
        /* <DEDUP_REMOVED lines=19> */
.L_x_116:
[----:B------:R-:W-:Y:S05]  /*8210*/  BSYNC B1 ;  /* 0x0000000000017941 */ /* 0x000fea0003800000 */
.L_x_115:
        /* <DEDUP_REMOVED lines=21> */
.L_x_120:
[----:B------:R-:W-:Y:S01]  /*8370*/  ISETP.NE.AND P0, PT, R110, RZ, PT ;  /* 0x000000ff6e00720c */ /* 0x000fe20003f05270 */
[----:B------:R-:W-:Y:S05]  /*8380*/  WARPSYNC.ALL ;  /* 0x0000000000007948 */ /* 0x000fea0003800000 */
[----:B------:R-:W-:Y:S01]  /*8390*/  R2UR UR4, R48 ;  /* 0x00000000300472ca */ /* 0x000fe200000e0000 */
[----:B------:R-:W-:Y:S01]  /*83a0*/  BSSY.RECONVERGENT B0, `(.L_x_121) ;  /* 0x000009c000007945 */ /* 0x000fe20003800200 */
[-C--:B------:R-:W-:Y:S02]  /*83b0*/  F2FP.F16.E4M3.UNPACK_B R2, R80.reuse ;  /* 0x00000050ff02723e */ /* 0x080fe400020006ff */
[----:B------:R-:W-:Y:S02]  /*83c0*/  F2FP.F16.E4M3.UNPACK_B R80, R80.H1 ;  /* 0x00000050ff50723e */ /* 0x000fe400030006ff */
[-C--:B------:R-:W-:Y:S01]  /*83d0*/  F2FP.F16.E4M3.UNPACK_B R51, R81.reuse ;  /* 0x00000051ff33723e */ /* 0x080fe200020006ff */
[--C-:B------:R-:W-:Y:S01]  /*83e0*/  HADD2.F32 R0, -RZ, R2.reuse.H0_H0 ;  /* 0x20000002ff007230 */ /* 0x100fe20000004100 */
[----:B------:R-:W-:Y:S01]  /*83f0*/  F2FP.F16.E4M3.UNPACK_B R81, R81.H1 ;  /* 0x00000051ff51723e */ /* 0x000fe200030006ff */
[----:B------:R-:W-:Y:S01]  /*8400*/  HADD2.F32 R2, -RZ, R2.H1_H1 ;  /* 0x30000002ff027230 */ /* 0x000fe20000004100 */
[-C--:B------:R-:W-:Y:S01]  /*8410*/  F2FP.F16.E4M3.UNPACK_B R55, R82.reuse ;  /* 0x00000052ff37723e */ /* 0x080fe200020006ff */
[--C-:B------:R-:W-:Y:S01]  /*8420*/  HADD2.F32 R3, -RZ, R80.reuse.H0_H0 ;  /* 0x20000050ff037230 */ /* 0x100fe20000004100 */
[----:B------:R-:W-:Y:S01]  /*8430*/  F2FP.F16.E4M3.UNPACK_B R82, R82.H1 ;  /* 0x00000052ff52723e */ /* 0x000fe200030006ff */
[----:B-1----:R-:W-:Y:S01]  /*8440*/  LDTM.16dp32bit_t0_t15.x32 R4, tmem[UR4+0xc0] ;  /* 0x0000c004000479ee */ /* 0x002fe20008a80000 */
[----:B------:R-:W1:Y:S01]  /*8450*/  LDTM.16dp32bit_t16_t31.x32 R4, tmem[UR4+0xe0] ;  /* 0x0000e004000479ee */ /* 0x000e620008aa0000 */
[----:B------:R-:W-:Y:S01]  /*8460*/  NOP ;  /* 0x0000000000007918 */ /* 0x000fe20000000000 */
[--C-:B------:R-:W-:Y:S01]  /*8470*/  HADD2.F32 R50, -RZ, R51.reuse.H0_H0 ;  /* 0x20000033ff327230 */ /* 0x100fe20000004100 */
[----:B------:R-:W-:Y:S01]  /*8480*/  R2UR UR5, R113 ;  /* 0x00000000710572ca */ /* 0x000fe200000e0000 */
[----:B------:R-:W-:Y:S01]  /*8490*/  HADD2.F32 R51, -RZ, R51.H1_H1 ;  /* 0x30000033ff337230 */ /* 0x000fe20000004100 */
[----:B------:R-:W-:Y:S01]  /*84a0*/  F2FP.F16.E4M3.UNPACK_B R59, R83 ;  /* 0x00000053ff3b723e */ /* 0x000fe200020006ff */
[--C-:B------:R-:W-:Y:S01]  /*84b0*/  HADD2.F32 R54, -RZ, R55.reuse.H0_H0 ;  /* 0x20000037ff367230 */ /* 0x100fe20000004100 */
[----:B------:R-:W-:Y:S01]  /*84c0*/  F2FP.F16.E4M3.UNPACK_B R63, R84 ;  /* 0x00000054ff3f723e */ /* 0x000fe200020006ff */
[----:B------:R-:W-:Y:S01]  /*84d0*/  HADD2.F32 R55, -RZ, R55.H1_H1 ;  /* 0x30000037ff377230 */ /* 0x000fe20000004100 */
[----:B------:R-:W-:Y:S01]  /*84e0*/  F2FP.F16.E4M3.UNPACK_B R67, R85 ;  /* 0x00000055ff43723e */ /* 0x000fe200020006ff */
[--C-:B------:R-:W-:Y:S01]  /*84f0*/  HADD2.F32 R58, -RZ, R59.reuse.H0_H0 ;  /* 0x2000003bff3a7230 */ /* 0x100fe20000004100 */
[----:B------:R-:W-:Y:S01]  /*8500*/  F2FP.F16.E4M3.UNPACK_B R71, R86 ;  /* 0x00000056ff47723e */ /* 0x000fe200020006ff */
[----:B------:R-:W-:Y:S01]  /*8510*/  HADD2.F32 R59, -RZ, R59.H1_H1 ;  /* 0x3000003bff3b7230 */ /* 0x000fe20000004100 */
[----:B------:R-:W-:Y:S01]  /*8520*/  F2FP.F16.E4M3.UNPACK_B R74, R87 ;  /* 0x00000057ff4a723e */ /* 0x000fe200020006ff */
[--C-:B------:R-:W-:Y:S01]  /*8530*/  HADD2.F32 R62, -RZ, R63.reuse.H0_H0 ;  /* 0x2000003fff3e7230 */ /* 0x100fe20000004100 */
[----:B------:R-:W-:Y:S01]  /*8540*/  F2FP.F16.E4M3.UNPACK_B R83, R83.H1 ;  /* 0x00000053ff53723e */ /* 0x000fe200030006ff */
[----:B------:R-:W-:Y:S01]  /*8550*/  UIADD3 UR5, UPT, UPT, UR5, 0xc0, URZ ;  /* 0x000000c005057890 */ /* 0x000fe2000fffe0ff */
[----:B------:R-:W-:Y:S01]  /*8560*/  HADD2.F32 R63, -RZ, R63.H1_H1 ;  /* 0x3000003fff3f7230 */ /* 0x000fe20000004100 */
[----:B------:R-:W-:Y:S01]  /*8570*/  F2FP.F16.E4M3.UNPACK_B R84, R84.H1 ;  /* 0x00000054ff54723e */ /* 0x000fe200030006ff */
[--C-:B------:R-:W-:Y:S01]  /*8580*/  HADD2.F32 R66, -RZ, R67.reuse.H0_H0 ;  /* 0x20000043ff427230 */ /* 0x100fe20000004100 */
[----:B------:R-:W-:Y:S01]  /*8590*/  UPRMT UR5, UR37, 0x654, UR5 ;  /* 0x0000065425057896 */ /* 0x000fe20008000005 */
[----:B------:R-:W-:Y:S01]  /*85a0*/  HADD2.F32 R67, -RZ, R67.H1_H1 ;  /* 0x30000043ff437230 */ /* 0x000fe20000004100 */
[----:B------:R-:W-:Y:S01]  /*85b0*/  F2FP.F16.E4M3.UNPACK_B R85, R85.H1 ;  /* 0x00000055ff55723e */ /* 0x000fe200030006ff */
[--C-:B------:R-:W-:Y:S02]  /*85c0*/  HADD2.F32 R70, -RZ, R71.reuse.H0_H0 ;  /* 0x20000047ff467230 */ /* 0x100fe40000004100 */
[C---:B-1----:R-:W-:Y:S01]  /*85d0*/  FMUL R4, R47.reuse, R4 ;  /* 0x000000042f047220 */ /* 0x042fe20000400000 */
[C---:B------:R-:W-:Y:S01]  /*85e0*/  FMUL R5, R47.reuse, R5 ;  /* 0x000000052f057220 */ /* 0x040fe20000400000 */
[C---:B------:R-:W-:Y:S01]  /*85f0*/  FMUL R8, R47.reuse, R8 ;  /* 0x000000082f087220 */ /* 0x040fe20000400000 */
[----:B------:R-:W-:Y:S01]  /*8600*/  FMUL R9, R47, R9 ;  /* 0x000000092f097220 */ /* 0x000fe20000400000 */
[C---:B------:R-:W-:Y:S01]  /*8610*/  FFMA R4, R49.reuse, R0, R4 ;  /* 0x0000000031047223 */ /* 0x040fe20000000004 */
[----:B------:R-:W-:Y:S01]  /*8620*/  SYNCS.ARRIVE.TRANS64.RED.A1T0 RZ, [UR5], RZ ;  /* 0x000000ffffff79a7 */ /* 0x000fe20008100405 */
        /* <DEDUP_REMOVED lines=8> */
[----:B------:R-:W-:Y:S02]  /*86b0*/  HADD2.F32 R71, -RZ, R71.H1_H1 ;  /* 0x30000047ff477230 */ /* 0x000fe40000004100 */
[C---:B------:R-:W-:Y:S01]  /*86c0*/  FMUL R25, R47.reuse, R30 ;  /* 0x0000001e2f197220 */ /* 0x040fe20000400000 */
[C---:B------:R-:W-:Y:S01]  /*86d0*/  FMUL R30, R47.reuse, R35 ;  /* 0x000000232f1e7220 */ /* 0x040fe20000400000 */
[----:B------:R-:W-:Y:S02]  /*86e0*/  HADD2.F32 R48, -RZ, R80.H1_H1 ;  /* 0x30000050ff307230 */ /* 0x000fe40000004100 */
[C---:B------:R-:W-:Y:S01]  /*86f0*/  FMUL R6, R47.reuse, R6 ;  /* 0x000000062f067220 */ /* 0x040fe20000400000 */
[C---:B------:R-:W-:Y:S01]  /*8700*/  FMUL R7, R47.reuse, R7 ;  /* 0x000000072f077220 */ /* 0x040fe20000400000 */
[--C-:B------:R-:W-:Y:S02]  /*8710*/  HADD2.F32 R52, -RZ, R81.reuse.H0_H0 ;  /* 0x20000051ff347230 */ /* 0x100fe40000004100 */
[----:B------:R-:W-:Y:S01]  /*8720*/  FMUL R10, R47, R10 ;  /* 0x0000000a2f0a7220 */ /* 0x000fe20000400000 */
[C---:B------:R-:W-:Y:S01]  /*8730*/  FFMA R6, R49.reuse, R3, R6 ;  /* 0x0000000331067223 */ /* 0x040fe20000000006 */
[----:B------:R-:W-:Y:S02]  /*8740*/  HADD2.F32 R53, -RZ, R81.H1_H1 ;  /* 0x30000051ff357230 */ /* 0x000fe40000004100 */
[C---:B------:R-:W-:Y:S01]  /*8750*/  FFMA R7, R49.reuse, R48, R7 ;  /* 0x0000003031077223 */ /* 0x040fe20000000007 */
[C---:B------:R-:W-:Y:S01]  /*8760*/  FFMA R8, R49.reuse, R50, R8 ;  /* 0x0000003231087223 */ /* 0x040fe20000000008 */
[C---:B------:R-:W-:Y:S01]  /*8770*/  FFMA R9, R49.reuse, R51, R9 ;  /* 0x0000003331097223 */ /* 0x040fe20000000009 */
[----:B------:R-:W-:Y:S01]  /*8780*/  FFMA R10, R49, R52, R10 ;  /* 0x00000034310a7223 */ /* 0x000fe2000000000a */
[--C-:B------:R-:W-:Y:S01]  /*8790*/  HADD2.F32 R48, -RZ, R74.reuse.H0_H0 ;  /* 0x2000004aff307230 */ /* 0x100fe20000004100 */
[----:B------:R-:W-:Y:S01]  /*87a0*/  F2FP.SATFINITE.E4M3.F32.PACK_AB_MERGE_C R77, R7, R6, RZ ;  /* 0x00000006074d723e */ /* 0x000fe200048070ff */
[C---:B------:R-:W-:Y:S01]  /*87b0*/  FMUL R7, R47.reuse, R24 ;  /* 0x000000182f077220 */ /* 0x040fe20000400000 */
[C---:B------:R-:W-:Y:S01]  /*87c0*/  FMUL R24, R47.reuse, R29 ;  /* 0x0000001d2f187220 */ /* 0x040fe20000400000 */
[C---:B------:R-:W-:Y:S01]  /*87d0*/  FMUL R29, R47.reuse, R34 ;  /* 0x000000222f1d7220 */ /* 0x040fe20000400000 */
[----:B------:R-:W-:Y:S02]  /*87e0*/  HADD2.F32 R74, -RZ, R74.H1_H1 ;  /* 0x3000004aff4a7230 */ /* 0x000fe40000004100 */
[C---:B------:R-:W-:Y:S01]  /*87f0*/  FMUL R11, R47.reuse, R11 ;  /* 0x0000000b2f0b7220 */ /* 0x040fe20000400000 */
[--C-:B------:R-:W-:Y:S02]  /*8800*/  HADD2.F32 R56, -RZ, R82.reuse.H0_H0 ;  /* 0x20000052ff387230 */ /* 0x100fe40000004100 */
[----:B------:R-:W-:Y:S01]  /*8810*/  FMUL R14, R47, R14 ;  /* 0x0000000e2f0e7220 */ /* 0x000fe20000400000 */
[----:B------:R-:W-:Y:S02]  /*8820*/  HADD2.F32 R57, -RZ, R82.H1_H1 ;  /* 0x30000052ff397230 */ /* 0x000fe40000004100 */
[C---:B------:R-:W-:Y:S01]  /*8830*/  FFMA R11, R49.reuse, R53, R11 ;  /* 0x00000035310b7223 */ /* 0x040fe2000000000b */
[----:B------:R-:W-:Y:S01]  /*8840*/  F2FP.F16.E4M3.UNPACK_B R86, R86.H1 ;  /* 0x00000056ff56723e */ /* 0x000fe200030006ff */
[C---:B------:R-:W-:Y:S01]  /*8850*/  FFMA R12, R49.reuse, R54, R12 ;  /* 0x00000036310c7223 */ /* 0x040fe2000000000c */
[C---:B------:R-:W-:Y:S01]  /*8860*/  FFMA R13, R49.reuse, R55, R13 ;  /* 0x00000037310d7223 */ /* 0x040fe2000000000d */
[----:B------:R-:W-:Y:S01]  /*8870*/  F2FP.F16.E4M3.UNPACK_B R87, R87.H1 ;  /* 0x00000057ff57723e */ /* 0x000fe200030006ff */
[----:B------:R-:W-:Y:S01]  /*8880*/  FFMA R14, R49, R56, R14 ;  /* 0x00000038310e7223 */ /* 0x000fe2000000000e */
[----:B------:R-:W-:Y:S01]  /*8890*/  F2FP.SATFINITE.E4M3.F32.PACK_AB_MERGE_C R10, R11, R10, RZ ;  /* 0x0000000a0b0a723e */ /* 0x000fe200048070ff */
[C---:B------:R-:W-:Y:S01]  /*88a0*/  FMUL R15, R47.reuse, R15 ;  /* 0x0000000f2f0f7220 */ /* 0x040fe20000400000 */
[--C-:B------:R-:W-:Y:S02]  /*88b0*/  HADD2.F32 R60, -RZ, R83.reuse.H0_H0 ;  /* 0x20000053ff3c7230 */ /* 0x100fe40000004100 */
[----:B------:R-:W-:Y:S01]  /*88c0*/  FMUL R18, R47, R18 ;  /* 0x000000122f127220 */ /* 0x000fe20000400000 */
[----:B------:R-:W-:Y:S02]  /*88d0*/  HADD2.F32 R61, -RZ, R83.H1_H1 ;  /* 0x30000053ff3d7230 */ /* 0x000fe40000004100 */
[----:B------:R-:W-:Y:S01]  /*88e0*/  FFMA R15, R49, R57, R15 ;  /* 0x00000039310f7223 */ /* 0x000fe2000000000f */
[----:B------:R-:W-:Y:S01]  /*88f0*/  IADD3 R45, PT, PT, R45, 0x1, RZ ;  /* 0x000000012d2d7810 */ /* 0x000fe20007ffe0ff */
[C---:B------:R-:W-:Y:S01]  /*8900*/  FFMA R16, R49.reuse, R58, R16 ;  /* 0x0000003a31107223 */ /* 0x040fe20000000010 */
        /* <DEDUP_REMOVED lines=8> */
[C---:B------:R-:W-:Y:S01]  /*8990*/  FFMA R0, R49.reuse, R62, R0 ;  /* 0x0000003e31007223 */ /* 0x040fe20000000000 */
[C---:B------:R-:W-:Y:S01]  /*89a0*/  FFMA R2, R49.reuse, R63, R2 ;  /* 0x0000003f31027223 */ /* 0x040fe20000000002 */
[--C-:B------:R-:W-:Y:S02]  /*89b0*/  HADD2.F32 R68, -RZ, R85.reuse.H0_H0 ;  /* 0x20000055ff447230 */ /* 0x100fe40000004100 */
[----:B------:R-:W-:Y:S01]  /*89c0*/  FFMA R3, R49, R64, R3 ;  /* 0x0000004031037223 */ /* 0x000fe20000000003 */
[----:B------:R-:W-:Y:S02]  /*89d0*/  HADD2.F32 R69, -RZ, R85.H1_H1 ;  /* 0x30000055ff457230 */ /* 0x000fe40000004100 */
[C---:B------:R-:W-:Y:S01]  /*89e0*/  FMUL R21, R47.reuse, R26 ;  /* 0x0000001a2f157220 */ /* 0x040fe20000400000 */
[----:B------:R-:W-:Y:S01]  /*89f0*/  FMUL R22, R47, R27 ;  /* 0x0000001b2f167220 */ /* 0x000fe20000400000 */
[C---:B------:R-:W-:Y:S01]  /*8a00*/  FFMA R6, R49.reuse, R65, R6 ;  /* 0x0000004131067223 */ /* 0x040fe20000000006 */
[----:B------:R-:W-:Y:S01]  /*8a10*/  FFMA R7, R49, R66, R7 ;  /* 0x0000004231077223 */ /* 0x000fe20000000007 */
[----:B------:R-:W-:Y:S01]  /*8a20*/  FMUL R23, R47, R28 ;  /* 0x0000001c2f177220 */ /* 0x000fe20000400000 */
[C---:B------:R-:W-:Y:S01]  /*8a30*/  FFMA R20, R49.reuse, R67, R20 ;  /* 0x0000004331147223 */ /* 0x040fe20000000014 */
[--C-:B------:R-:W-:Y:S02]  /*8a40*/  HADD2.F32 R72, -RZ, R86.reuse.H0_H0 ;  /* 0x20000056ff487230 */ /* 0x100fe40000004100 */
[C---:B------:R-:W-:Y:S01]  /*8a50*/  FFMA R21, R49.reuse, R68, R21 ;  /* 0x0000004431157223 */ /* 0x040fe20000000015 */
[----:B------:R-:W-:Y:S02]  /*8a60*/  HADD2.F32 R73, -RZ, R86.H1_H1 ;  /* 0x30000056ff497230 */ /* 0x000fe40000004100 */
[----:B------:R-:W-:Y:S01]  /*8a70*/  FFMA R22, R49, R69, R22 ;  /* 0x0000004531167223 */ /* 0x000fe20000000016 */
[C---:B------:R-:W-:Y:S01]  /*8a80*/  FMUL R26, R47.reuse, R31 ;  /* 0x0000001f2f1a7220 */ /* 0x040fe20000400000 */
[----:B------:R-:W-:Y:S01]  /*8a90*/  FMUL R27, R47, R32 ;  /* 0x000000202f1b7220 */ /* 0x000fe20000400000 */
[----:B------:R-:W-:Y:S01]  /*8aa0*/  FFMA R23, R49, R70, R23 ;  /* 0x0000004631177223 */ /* 0x000fe20000000017 */
[----:B------:R-:W-:Y:S01]  /*8ab0*/  FMUL R28, R47, R33 ;  /* 0x000000212f1c7220 */ /* 0x000fe20000400000 */
[C---:B------:R-:W-:Y:S01]  /*8ac0*/  FFMA R24, R49.reuse, R71, R24 ;  /* 0x0000004731187223 */ /* 0x040fe20000000018 */
[--C-:B------:R-:W-:Y:S02]  /*8ad0*/  HADD2.F32 R75, -RZ, R87.reuse.H0_H0 ;  /* 0x20000057ff4b7230 */ /* 0x100fe40000004100 */
[C---:B------:R-:W-:Y:S01]  /*8ae0*/  FFMA R25, R49.reuse, R72, R25 ;  /* 0x0000004831197223 */ /* 0x040fe20000000019 */
[----:B------:R-:W-:Y:S02]  /*8af0*/  HADD2.F32 R76, -RZ, R87.H1_H1 ;  /* 0x30000057ff4c7230 */ /* 0x000fe40000004100 */
[----:B------:R-:W-:Y:S01]  /*8b00*/  FFMA R26, R49, R73, R26 ;  /* 0x00000049311a7223 */ /* 0x000fe2000000001a */
[----:B------:R-:W-:Y:S01]  /*8b10*/  F2FP.SATFINITE.E4M3.F32.PACK_AB_MERGE_C R14, R15, R14, RZ ;  /* 0x0000000e0f0e723e */ /* 0x000fe200048070ff */
[----:B------:R-:W-:Y:S01]  /*8b20*/  FFMA R27, R49, R48, R27 ;  /* 0x00000030311b7223 */ /* 0x000fe2000000001b */
[----:B------:R-:W-:Y:S01]  /*8b30*/  F2FP.SATFINITE.E4M3.F32.PACK_AB_MERGE_C R18, R19, R18, RZ ;  /* 0x000000121312723e */ /* 0x000fe200048070ff */
[C---:B------:R-:W-:Y:S01]  /*8b40*/  FFMA R28, R49.reuse, R74, R28 ;  /* 0x0000004a311c7223 */ /* 0x040fe2000000001c */
[C---:B------:R-:W-:Y:S01]  /*8b50*/  FFMA R29, R49.reuse, R75, R29 ;  /* 0x0000004b311d7223 */ /* 0x040fe2000000001d */
[----:B------:R-:W-:Y:S01]  /*8b60*/  FFMA R30, R49, R76, R30 ;  /* 0x0000004c311e7223 */ /* 0x000fe2000000001e */
[----:B------:R-:W-:Y:S02]  /*8b70*/  F2FP.SATFINITE.E4M3.F32.PACK_AB_MERGE_C R32, R5, R4, R77 ;  /* 0x000000040520723e */ /* 0x000fe4000480704d */
[----:B------:R-:W-:Y:S02]  /*8b80*/  F2FP.SATFINITE.E4M3.F32.PACK_AB_MERGE_C R33, R9, R8, R10 ;  /* 0x000000080921723e */ /* 0x000fe4000480700a */
        /* <DEDUP_REMOVED lines=10> */
[----:B------:R-:W-:Y:S05]  /*8c30*/  F2FP.SATFINITE.E4M3.F32.PACK_AB_MERGE_C R7, R28, R27, R29 ;  /* 0x0000001b1c07723e */ /* 0x000fea000480701d */
        /* <DEDUP_REMOVED lines=18> */
.L_x_122:
[----:B------:R-:W-:Y:S05]  /*8d60*/  BSYNC.RECONVERGENT B0 ;  /* 0x0000000000007941 */ /* 0x000fea0003800200 */
.L_x_121:
[----:B------:R-:W-:Y:S01]  /*8d70*/  BAR.SYNC.DEFER_BLOCKING 0x1, 0x80 ;  /* 0x0042000000007b1d */ /* 0x000fe20000010000 */
[----:B------:R-:W-:Y:S01]  /*8d80*/  ISETP.NE.AND P2, PT, R111, RZ, PT ;  /* 0x000000ff6f00720c */ /* 0x000fe20003f45270 */
[----:B------:R-:W-:Y:S01]  /*8d90*/  IMAD.IADD R14, R43, 0x1, R94 ;  /* 0x000000012b0e7824 */ /* 0x000fe200078e025e */
[----:B------:R-:W-:Y:S01]  /*8da0*/  ISETP.NE.AND P0, PT, R112, 0x2, PT ;  /* 0x000000027000780c */ /* 0x000fe20003f05270 */
[----:B------:R-:W-:Y:S01]  /*8db0*/  IMAD.IADD R15, R44, 0x1, R95 ;  /* 0x000000012c0f7824 */ /* 0x000fe200078e025f */
[----:B------:R-:W-:Y:S02]  /*8dc0*/  ISETP.NE.AND P1, PT, R45, 0x4, PT ;  /* 0x000000042d00780c */ /* 0x000fe40003f25270 */
[----:B------:R-:W-:Y:S02]  /*8dd0*/  SEL R2, RZ, 0x1, P0 ;  /* 0x00000001ff027807 */ /* 0x000fe40000000000 */
[----:B------:R-:W-:Y:S02]  /*8de0*/  SEL R0, RZ, 0x1, P1 ;  /* 0x00000001ff007807 */ /* 0x000fe40000800000 */
[----:B------:R-:W-:Y:S02]  /*8df0*/  LOP3.LUT R106, R106, R2, RZ, 0x3c, !PT ;  /* 0x000000026a6a7212 */ /* 0x000fe400078e3cff */
[----:B------:R-:W-:Y:S02]  /*8e00*/  LOP3.LUT R107, R107, R0, RZ, 0x3c, !PT ;  /* 0x000000006b6b7212 */ /* 0x000fe400078e3cff */
[----:B------:R-:W-:Y:S02]  /*8e10*/  @P2 R2UR UR36, R103 ;  /* 0x00000000672422ca */ /* 0x000fe400000e0000 */
[----:B------:R-:W-:Y:S02]  /*8e20*/  SEL R112, R112, RZ, P0 ;  /* 0x000000ff70707207 */ /* 0x000fe40000000000 */
[----:B------:R-:W-:Y:S01]  /*8e30*/  SEL R45, R45, RZ, P1 ;  /* 0x000000ff2d2d7207 */ /* 0x000fe20000800000 */
[----:B------:R-:W-:Y:S10]  /*8e40*/  @P2 BRA `(.L_x_123) ;  /* 0xffffffbc00382947 */ /* 0x000ff4000383ffff */
[----:B------:R-:W-:Y:S05]  /*8e50*/  EXIT ;  /* 0x000000000000794d */ /* 0x000fea0003800000 */
.L_x_19:
[----:B--2---:R2:W1:Y:S02]  /*8e60*/  SYNCS.PHASECHK.TRANS64.TRYWAIT P0, [R2+URZ+0xf0], R3 ;  /* 0x0000f003020075a7 */ /* 0x00446400080011ff */
[----:B-1----:R-:W-:Y:S05]  /*8e70*/  @!P0 NANOSLEEP.SYNCS 0x989680 ;  /* 0x009896800000895d */ /* 0x002fea0003900000 */
[----:B------:R-:W1:Y:S02]  /*8e80*/  @!P0 SYNCS.PHASECHK.TRANS64 P0, [R2+URZ+0xf0], R3 ;  /* 0x0000f003020085a7 */ /* 0x000e6400080010ff */
[----:B-1----:R-:W-:Y:S05]  /*8e90*/  @!P0 BRA `(.L_x_19) ;  /* 0xfffffffc00f08947 */ /* 0x002fea000383ffff */
[----:B------:R-:W-:Y:S05]  /*8ea0*/  BRA `(.L_x_124) ;  /* 0xffffff8400c47947 */ /* 0x000fea000383ffff */
.L_x_22:
[----:B-1----:R-:W-:-:S07]  /*8eb0*/  MOV R2, UR33 ;  /* 0x0000002100027c02 */ /* 0x002fce0008000f00 */
.L_x_125:
[----:B-1----:R1:W2:Y:S02]  /*8ec0*/  SYNCS.PHASECHK.TRANS64.TRYWAIT P0, [R2+URZ+0x18], R4 ;  /* 0x00001804020075a7 */ /* 0x0022a400080011ff */
[----:B--2---:R-:W-:Y:S05]  /*8ed0*/  @!P0 NANOSLEEP.SYNCS 0x989680 ;  /* 0x009896800000895d */ /* 0x004fea0003900000 */
[----:B------:R-:W2:Y:S02]  /*8ee0*/  @!P0 SYNCS.PHASECHK.TRANS64 P0, [R2+URZ+0x18], R4 ;  /* 0x00001804020085a7 */ /* 0x000ea400080010ff */
[----:B--2---:R-:W-:Y:S05]  /*8ef0*/  @!P0 BRA `(.L_x_125) ;  /* 0xfffffffc00f08947 */ /* 0x004fea000383ffff */
[----:B------:R-:W-:Y:S05]  /*8f00*/  BRA `(.L_x_21) ;  /* 0xffffff8800147947 */ /* 0x000fea000383ffff */
.L_x_28:
[----:B-1----:R-:W-:-:S07]  /*8f10*/  MOV R2, UR17 ;  /* 0x0000001100027c02 */ /* 0x002fce0008000f00 */
.L_x_126:
[----:B-1----:R1:W2:Y:S02]  /*8f20*/  SYNCS.PHASECHK.TRANS64.TRYWAIT P0, [R2+URZ+0x18], R4 ;  /* 0x00001804020075a7 */ /* 0x0022a400080011ff */
[----:B--2---:R-:W-:Y:S05]  /*8f30*/  @!P0 NANOSLEEP.SYNCS 0x989680 ;  /* 0x009896800000895d */ /* 0x004fea0003900000 */
[----:B------:R-:W2:Y:S02]  /*8f40*/  @!P0 SYNCS.PHASECHK.TRANS64 P0, [R2+URZ+0x18], R4 ;  /* 0x00001804020085a7 */ /* 0x000ea400080010ff */
[----:B--2---:R-:W-:Y:S05]  /*8f50*/  @!P0 BRA `(.L_x_126) ;  /* 0xfffffffc00f08947 */ /* 0x004fea000383ffff */
[----:B------:R-:W-:Y:S05]  /*8f60*/  BRA `(.L_x_27) ;  /* 0xffffff8800bc7947 */ /* 0x000fea000383ffff */
.L_x_32:
[----:B-1----:R1:W2:Y:S02]  /*8f70*/  SYNCS.PHASECHK.TRANS64.TRYWAIT P0, [R2+URZ+0x80], R3 ;  /* 0x00008003020075a7 */ /* 0x0022a400080011ff */
[----:B--2---:R-:W-:Y:S05]  /*8f80*/  @!P0 NANOSLEEP.SYNCS 0x989680 ;  /* 0x009896800000895d */ /* 0x004fea0003900000 */
[----:B------:R-:W2:Y:S02]  /*8f90*/  @!P0 SYNCS.PHASECHK.TRANS64 P0, [R2+URZ+0x80], R3 ;  /* 0x00008003020085a7 */ /* 0x000ea400080010ff */
[----:B--2---:R-:W-:Y:S05]  /*8fa0*/  @!P0 BRA `(.L_x_32) ;  /* 0xfffffffc00f08947 */ /* 0x004fea000383ffff */
[----:B------:R-:W-:Y:S05]  /*8fb0*/  BRA `(.L_x_127) ;  /* 0xffffff8c004c7947 */ /* 0x000fea000383ffff */
.L_x_36:
[----:B----4-:R-:W-:-:S07]  /*8fc0*/  MOV R0, UR5 ;  /* 0x0000000500007c02 */ /* 0x010fce0008000f00 */
.L_x_128:
[----:B-1----:R1:W2:Y:S02]  /*8fd0*/  SYNCS.PHASECHK.TRANS64.TRYWAIT P0, [R0+URZ], R2 ;  /* 0x00000002000075a7 */ /* 0x0022a400080011ff */
[----:B--2---:R-:W-:Y:S05]  /*8fe0*/  @!P0 NANOSLEEP.SYNCS 0x989680 ;  /* 0x009896800000895d */ /* 0x004fea0003900000 */
[----:B------:R-:W2:Y:S02]  /*8ff0*/  @!P0 SYNCS.PHASECHK.TRANS64 P0, [R0+URZ], R2 ;  /* 0x00000002000085a7 */ /* 0x000ea400080010ff */
[----:B--2---:R-:W-:Y:S05]  /*9000*/  @!P0 BRA `(.L_x_128) ;  /* 0xfffffffc00f08947 */ /* 0x004fea000383ffff */
[----:B------:R-:W-:Y:S05]  /*9010*/  BRA `(.L_x_129) ;  /* 0xffffff9000bc7947 */ /* 0x000fea000383ffff */
.L_x_37:
[----:B----4-:R-:W-:-:S07]  /*9020*/  MOV R0, UR5 ;  /* 0x0000000500007c02 */ /* 0x010fce0008000f00 */
.L_x_130:
[----:B-1----:R1:W2:Y:S02]  /*9030*/  SYNCS.PHASECHK.TRANS64.TRYWAIT P0, [R0+URZ], R2 ;  /* 0x00000002000075a7 */ /* 0x0022a400080011ff */
[----:B--2---:R-:W-:Y:S05]  /*9040*/  @!P0 NANOSLEEP.SYNCS 0x989680 ;  /* 0x009896800000895d */ /* 0x004fea0003900000 */
[----:B------:R-:W2:Y:S02]  /*9050*/  @!P0 SYNCS.PHASECHK.TRANS64 P0, [R0+URZ], R2 ;  /* 0x00000002000085a7 */ /* 0x000ea400080010ff */
[----:B--2---:R-:W-:Y:S05]  /*9060*/  @!P0 BRA `(.L_x_130) ;  /* 0xfffffffc00f08947 */ /* 0x004fea000383ffff */
[----:B------:R-:W-:Y:S05]  /*9070*/  BRA `(.L_x_131) ;  /* 0xffffff9000c87947 */ /* 0x000fea000383ffff */
.L_x_40:
[----:B-1----:R1:W2:Y:S02]  /*9080*/  SYNCS.PHASECHK.TRANS64.TRYWAIT P0, [R0+URZ+0xe0], R4 ;  /* 0x0000e004000075a7 */ /* 0x0022a400080011ff */
[----:B--2---:R-:W-:Y:S05]  /*9090*/  @!P0 NANOSLEEP.SYNCS 0x989680 ;  /* 0x009896800000895d */ /* 0x004fea0003900000 */
[----:B------:R-:W2:Y:S02]  /*90a0*/  @!P0 SYNCS.PHASECHK.TRANS64 P0, [R0+URZ+0xe0], R4 ;  /* 0x0000e004000085a7 */ /* 0x000ea400080010ff */
[----:B--2---:R-:W-:Y:S05]  /*90b0*/  @!P0 BRA `(.L_x_40) ;  /* 0xfffffffc00f08947 */ /* 0x004fea000383ffff */
[----:B------:R-:W-:Y:S05]  /*90c0*/  BRA `(.L_x_132) ;  /* 0xffffff9400247947 */ /* 0x000fea000383ffff */
.L_x_41:
[----:B------:R-:W-:-:S07]  /*90d0*/  MOV R0, UR5 ;  /* 0x0000000500007c02 */ /* 0x000fce0008000f00 */
.L_x_133:
[----:B-1----:R1:W2:Y:S02]  /*90e0*/  SYNCS.PHASECHK.TRANS64.TRYWAIT P0, [R0+URZ+0x90], R5 ;  /* 0x00009005000075a7 */ /* 0x0022a400080011ff */
[----:B--2---:R-:W-:Y:S05]  /*90f0*/  @!P0 NANOSLEEP.SYNCS 0x989680 ;  /* 0x009896800000895d */ /* 0x004fea0003900000 */
[----:B------:R-:W2:Y:S02]  /*9100*/  @!P0 SYNCS.PHASECHK.TRANS64 P0, [R0+URZ+0x90], R5 ;  /* 0x00009005000085a7 */ /* 0x000ea400080010ff */
[----:B--2---:R-:W-:Y:S05]  /*9110*/  @!P0 BRA `(.L_x_133) ;  /* 0xfffffffc00f08947 */ /* 0x004fea000383ffff */
[----:B------:R-:W-:Y:S05]  /*9120*/  BRA `(.L_x_134) ;  /* 0xffffff9400347947 */ /* 0x000fea000383ffff */
.L_x_42:
[----:B-1----:R1:W2:Y:S02]  /*9130*/  SYNCS.PHASECHK.TRANS64.TRYWAIT P1, [R0+URZ+0x80], R4 ;  /* 0x00008004000075a7 */ /* 0x0022a400080211ff */
[----:B--2---:R-:W-:Y:S05]  /*9140*/  @!P1 NANOSLEEP.SYNCS 0x989680 ;  /* 0x009896800000995d */ /* 0x004fea0003900000 */
[----:B------:R-:W2:Y:S02]  /*9150*/  @!P1 SYNCS.PHASECHK.TRANS64 P1, [R0+URZ+0x80], R4 ;  /* 0x00008004000095a7 */ /* 0x000ea400080210ff */
[----:B--2---:R-:W-:Y:S05]  /*9160*/  @!P1 BRA `(.L_x_42) ;  /* 0xfffffffc00f09947 */ /* 0x004fea000383ffff */
[----:B------:R-:W-:Y:S05]  /*9170*/  BRA `(.L_x_135) ;  /* 0xffffff9400647947 */ /* 0x000fea000383ffff */
.L_x_45:
[----:B------:R-:W-:-:S07]  /*9180*/  MOV R0, UR5 ;  /* 0x0000000500007c02 */ /* 0x000fce0008000f00 */
.L_x_136:
[----:B-1----:R1:W2:Y:S02]  /*9190*/  SYNCS.PHASECHK.TRANS64.TRYWAIT P0, [R0+URZ+0x90], R2 ;  /* 0x00009002000075a7 */ /* 0x0022a400080011ff */
[----:B--2---:R-:W-:Y:S05]  /*91a0*/  @!P0 NANOSLEEP.SYNCS 0x989680 ;  /* 0x009896800000895d */ /* 0x004fea0003900000 */
[----:B------:R-:W2:Y:S02]  /*91b0*/  @!P0 SYNCS.PHASECHK.TRANS64 P0, [R0+URZ+0x90], R2 ;  /* 0x00009002000085a7 */ /* 0x000ea400080010ff */
[----:B--2---:R-:W-:Y:S05]  /*91c0*/  @!P0 BRA `(.L_x_136) ;  /* 0xfffffffc00f08947 */ /* 0x004fea000383ffff */
[----:B------:R-:W-:Y:S05]  /*91d0*/  BRA `(.L_x_44) ;  /* 0xffffff9400b87947 */ /* 0x000fea000383ffff */
.L_x_52:
[----:B-1----:R1:W2:Y:S02]  /*91e0*/  SYNCS.PHASECHK.TRANS64.TRYWAIT P1, [R0+URZ+0x80], R2 ;  /* 0x00008002000075a7 */ /* 0x0022a400080211ff */
[----:B--2---:R-:W-:Y:S05]  /*91f0*/  @!P1 NANOSLEEP.SYNCS 0x989680 ;  /* 0x009896800000995d */ /* 0x004fea0003900000 */
[----:B------:R-:W2:Y:S02]  /*9200*/  @!P1 SYNCS.PHASECHK.TRANS64 P1, [R0+URZ+0x80], R2 ;  /* 0x00008002000095a7 */ /* 0x000ea400080210ff */
[----:B--2---:R-:W-:Y:S05]  /*9210*/  @!P1 BRA `(.L_x_52) ;  /* 0xfffffffc00f09947 */ /* 0x004fea000383ffff */
[----:B------:R-:W-:Y:S05]  /*9220*/  BRA `(.L_x_137) ;  /* 0xffffff9c00187947 */ /* 0x000fea000383ffff */
.L_x_53:
[----:B------:R-:W-:-:S07]  /*9230*/  MOV R2, UR8 ;  /* 0x0000000800027c02 */ /* 0x000fce0008000f00 */
.L_x_138:
[----:B-1----:R1:W2:Y:S02]  /*9240*/  SYNCS.PHASECHK.TRANS64.TRYWAIT P0, [R2+URZ+0xc0], R0 ;  /* 0x0000c000020075a7 */ /* 0x0022a400080011ff */
[----:B--2---:R-:W-:Y:S05]  /*9250*/  @!P0 NANOSLEEP.SYNCS 0x989680 ;  /* 0x009896800000895d */ /* 0x004fea0003900000 */
[----:B------:R-:W2:Y:S02]  /*9260*/  @!P0 SYNCS.PHASECHK.TRANS64 P0, [R2+URZ+0xc0], R0 ;  /* 0x0000c000020085a7 */ /* 0x000ea400080010ff */
[----:B--2---:R-:W-:Y:S05]  /*9270*/  @!P0 BRA `(.L_x_138) ;  /* 0xfffffffc00f08947 */ /* 0x004fea000383ffff */
[----:B------:R-:W-:Y:S05]  /*9280*/  BRA `(.L_x_139) ;  /* 0xffffff9c00687947 */ /* 0x000fea000383ffff */
.L_x_56:
[----:B------:R-:W-:Y:S07]  /*9290*/  MOV R0, UR7 ;  /* 0x0000000700007c02 */ /* 0x000fee0008000f00 */
.L_x_140:
[----:B-1----:R1:W2:Y:S02]  /*92a0*/  SYNCS.PHASECHK.TRANS64.TRYWAIT P0, [R0+URZ], R2 ;  /* 0x00000002000075a7 */ /* 0x0022a400080011ff */
[----:B--2---:R-:W-:Y:S05]  /*92b0*/  @!P0 NANOSLEEP.SYNCS 0x989680 ;  /* 0x009896800000895d */ /* 0x004fea0003900000 */
[----:B------:R-:W2:Y:S02]  /*92c0*/  @!P0 SYNCS.PHASECHK.TRANS64 P0, [R0+URZ], R2 ;  /* 0x00000002000085a7 */ /* 0x000ea400080010ff */
[----:B--2---:R-:W-:Y:S05]  /*92d0*/  @!P0 BRA `(.L_x_140) ;  /* 0xfffffffc00f08947 */ /* 0x004fea000383ffff */
[----:B------:R-:W-:Y:S05]  /*92e0*/  BRA `(.L_x_55) ;  /* 0xffffff9c00847947 */ /* 0x000fea000383ffff */
.L_x_59:
[----:B------:R-:W-:-:S07]  /*92f0*/  MOV R0, UR5 ;  /* 0x0000000500007c02 */ /* 0x000fce0008000f00 */
.L_x_141:
[----:B--2---:R2:W3:Y:S02]  /*9300*/  SYNCS.PHASECHK.TRANS64.TRYWAIT P0, [R0+URZ], R2 ;  /* 0x00000002000075a7 */ /* 0x0044e400080011ff */
[----:B---3--:R-:W-:Y:S05]  /*9310*/  @!P0 NANOSLEEP.SYNCS 0x989680 ;  /* 0x009896800000895d */ /* 0x008fea0003900000 */
[----:B------:R-:W3:Y:S02]  /*9320*/  @!P0 SYNCS.PHASECHK.TRANS64 P0, [R0+URZ], R2 ;  /* 0x00000002000085a7 */ /* 0x000ee400080010ff */
[----:B---3--:R-:W-:Y:S05]  /*9330*/  @!P0 BRA `(.L_x_141) ;  /* 0xfffffffc00f08947 */ /* 0x008fea000383ffff */
[----:B------:R-:W-:Y:S05]  /*9340*/  BRA `(.L_x_142) ;  /* 0xffffffa000387947 */ /* 0x000fea000383ffff */
.L_x_60:
[----:B------:R-:W-:-:S07]  /*9350*/  MOV R0, UR5 ;  /* 0x0000000500007c02 */ /* 0x000fce0008000f00 */
.L_x_143:
[----:B-1----:R1:W2:Y:S02]  /*9360*/  SYNCS.PHASECHK.TRANS64.TRYWAIT P0, [R0+URZ], R3 ;  /* 0x00000003000075a7 */ /* 0x0022a400080011ff */
[----:B--2---:R-:W-:Y:S05]  /*9370*/  @!P0 NANOSLEEP.SYNCS 0x989680 ;  /* 0x009896800000895d */ /* 0x004fea0003900000 */
[----:B------:R-:W2:Y:S02]  /*9380*/  @!P0 SYNCS.PHASECHK.TRANS64 P0, [R0+URZ], R3 ;  /* 0x00000003000085a7 */ /* 0x000ea400080010ff */
[----:B--2---:R-:W-:Y:S05]  /*9390*/  @!P0 BRA `(.L_x_143) ;  /* 0xfffffffc00f08947 */ /* 0x004fea000383ffff */
[----:B------:R-:W-:Y:S05]  /*93a0*/  BRA `(.L_x_144) ;  /* 0xffffffa000447947 */ /* 0x000fea000383ffff */
.L_x_61:
[----:B------:R-:W-:-:S07]  /*93b0*/  MOV R0, UR5 ;  /* 0x0000000500007c02 */ /* 0x000fce0008000f00 */
.L_x_145:
[----:B-1----:R1:W2:Y:S02]  /*93c0*/  SYNCS.PHASECHK.TRANS64.TRYWAIT P0, [R0+URZ], R3 ;  /* 0x00000003000075a7 */ /* 0x0022a400080011ff */
[----:B--2---:R-:W-:Y:S05]  /*93d0*/  @!P0 NANOSLEEP.SYNCS 0x989680 ;  /* 0x009896800000895d */ /* 0x004fea0003900000 */
[----:B------:R-:W2:Y:S02]  /*93e0*/  @!P0 SYNCS.PHASECHK.TRANS64 P0, [R0+URZ], R3 ;  /* 0x00000003000085a7 */ /* 0x000ea400080010ff */
[----:B--2---:R-:W-:Y:S05]  /*93f0*/  @!P0 BRA `(.L_x_145) ;  /* 0xfffffffc00f08947 */ /* 0x004fea000383ffff */
[----:B------:R-:W-:Y:S05]  /*9400*/  BRA `(.L_x_146) ;  /* 0xffffffa000507947 */ /* 0x000fea000383ffff */
.L_x_62:
[----:B-1----:R-:W-:-:S07]  /*9410*/  MOV R0, UR7 ;  /* 0x0000000700007c02 */ /* 0x002fce0008000f00 */
.L_x_147:
[----:B-1----:R1:W2:Y:S02]  /*9420*/  SYNCS.PHASECHK.TRANS64.TRYWAIT P0, [R0+URZ], R2 ;  /* 0x00000002000075a7 */ /* 0x0022a400080011ff */
[----:B--2---:R-:W-:Y:S05]  /*9430*/  @!P0 NANOSLEEP.SYNCS 0x989680 ;  /* 0x009896800000895d */ /* 0x004fea0003900000 */
[----:B------:R-:W2:Y:S02]  /*9440*/  @!P0 SYNCS.PHASECHK.TRANS64 P0, [R0+URZ], R2 ;  /* 0x00000002000085a7 */ /* 0x000ea400080010ff */
[----:B--2---:R-:W-:Y:S05]  /*9450*/  @!P0 BRA `(.L_x_147) ;  /* 0xfffffffc00f08947 */ /* 0x004fea000383ffff */
[----:B------:R-:W-:Y:S05]  /*9460*/  BRA `(.L_x_148) ;  /* 0xffffffa0005c7947 */ /* 0x000fea000383ffff */
.L_x_67:
[----:B--2---:R2:W3:Y:S02]  /*9470*/  SYNCS.PHASECHK.TRANS64.TRYWAIT P0, [R0+URZ+0x80], R2 ;  /* 0x00008002000075a7 */ /* 0x0044e400080011ff */
[----:B---3--:R-:W-:Y:S05]  /*9480*/  @!P0 NANOSLEEP.SYNCS 0x989680 ;  /* 0x009896800000895d */ /* 0x008fea0003900000 */
[----:B------:R-:W3:Y:S02]  /*9490*/  @!P0 SYNCS.PHASECHK.TRANS64 P0, [R0+URZ+0x80], R2 ;  /* 0x00008002000085a7 */ /* 0x000ee400080010ff */
[----:B---3--:R-:W-:Y:S05]  /*94a0*/  @!P0 BRA `(.L_x_67) ;  /* 0xfffffffc00f08947 */ /* 0x008fea000383ffff */
[----:B------:R-:W-:Y:S05]  /*94b0*/  BRA `(.L_x_149) ;  /* 0xffffffa400687947 */ /* 0x000fea000383ffff */
.L_x_70:
[----:B------:R-:W-:Y:S07]  /*94c0*/  MOV R0, UR7 ;  /* 0x0000000700007c02 */ /* 0x000fee0008000f00 */
.L_x_150:
[----:B--2---:R2:W3:Y:S02]  /*94d0*/  SYNCS.PHASECHK.TRANS64.TRYWAIT P0, [R0+URZ+0x78], R2 ;  /* 0x00007802000075a7 */ /* 0x0044e400080011ff */
[----:B---3--:R-:W-:Y:S05]  /*94e0*/  @!P0 NANOSLEEP.SYNCS 0x989680 ;  /* 0x009896800000895d */ /* 0x008fea0003900000 */
[----:B------:R-:W3:Y:S02]  /*94f0*/  @!P0 SYNCS.PHASECHK.TRANS64 P0, [R0+URZ+0x78], R2 ;  /* 0x00007802000085a7 */ /* 0x000ee400080010ff */
[----:B---3--:R-:W-:Y:S05]  /*9500*/  @!P0 BRA `(.L_x_150) ;  /* 0xfffffffc00f08947 */ /* 0x008fea000383ffff */
[----:B------:R-:W-:Y:S05]  /*9510*/  BRA `(.L_x_69) ;  /* 0xffffffa800487947 */ /* 0x000fea000383ffff */
.L_x_73:
[----:B------:R-:W-:Y:S07]  /*9520*/  MOV R0, UR7 ;  /* 0x0000000700007c02 */ /* 0x000fee0008000f00 */
.L_x_151:
[----:B-1----:R1:W2:Y:S02]  /*9530*/  SYNCS.PHASECHK.TRANS64.TRYWAIT P0, [R0+URZ+0x50], R14 ;  /* 0x0000500e000075a7 */ /* 0x0022a400080011ff */
[----:B--2---:R-:W-:Y:S05]  /*9540*/  @!P0 NANOSLEEP.SYNCS 0x989680 ;  /* 0x009896800000895d */ /* 0x004fea0003900000 */
[----:B------:R-:W2:Y:S02]  /*9550*/  @!P0 SYNCS.PHASECHK.TRANS64 P0, [R0+URZ+0x50], R14 ;  /* 0x0000500e000085a7 */ /* 0x000ea400080010ff */
[----:B--2---:R-:W-:Y:S05]  /*9560*/  @!P0 BRA `(.L_x_151) ;  /* 0xfffffffc00f08947 */ /* 0x004fea000383ffff */
[----:B------:R-:W-:Y:S05]  /*9570*/  BRA `(.L_x_152) ;  /* 0xffffffa800c07947 */ /* 0x000fea000383ffff */
.L_x_74:
[----:B------:R-:W-:Y:S07]  /*9580*/  MOV R0, UR7 ;  /* 0x0000000700007c02 */ /* 0x000fee0008000f00 */
.L_x_153:
[----:B-1----:R1:W2:Y:S02]  /*9590*/  SYNCS.PHASECHK.TRANS64.TRYWAIT P0, [R0+URZ+0x58], R14 ;  /* 0x0000580e000075a7 */ /* 0x0022a400080011ff */
[----:B--2---:R-:W-:Y:S05]  /*95a0*/  @!P0 NANOSLEEP.SYNCS 0x989680 ;  /* 0x009896800000895d */ /* 0x004fea0003900000 */
[----:B------:R-:W2:Y:S02]  /*95b0*/  @!P0 SYNCS.PHASECHK.TRANS64 P0, [R0+URZ+0x58], R14 ;  /* 0x0000580e000085a7 */ /* 0x000ea400080010ff */
[----:B--2---:R-:W-:Y:S05]  /*95c0*/  @!P0 BRA `(.L_x_153) ;  /* 0xfffffffc00f08947 */ /* 0x004fea000383ffff */
[----:B------:R-:W-:Y:S05]  /*95d0*/  BRA `(.L_x_154) ;  /* 0xffffffa800f87947 */ /* 0x000fea000383ffff */
.L_x_75:
[----:B------:R-:W-:Y:S07]  /*95e0*/  MOV R0, UR7 ;  /* 0x0000000700007c02 */ /* 0x000fee0008000f00 */
.L_x_155:
[----:B-1----:R1:W2:Y:S02]  /*95f0*/  SYNCS.PHASECHK.TRANS64.TRYWAIT P0, [R0+URZ+0x60], R14 ;  /* 0x0000600e000075a7 */ /* 0x0022a400080011ff */
[----:B--2---:R-:W-:Y:S05]  /*9600*/  @!P0 NANOSLEEP.SYNCS 0x989680 ;  /* 0x009896800000895d */ /* 0x004fea0003900000 */
[----:B------:R-:W2:Y:S02]  /*9610*/  @!P0 SYNCS.PHASECHK.TRANS64 P0, [R0+URZ+0x60], R14 ;  /* 0x0000600e000085a7 */ /* 0x000ea400080010ff */
[----:B--2---:R-:W-:Y:S05]  /*9620*/  @!P0 BRA `(.L_x_155) ;  /* 0xfffffffc00f08947 */ /* 0x004fea000383ffff */
[----:B------:R-:W-:Y:S05]  /*9630*/  BRA `(.L_x_156) ;  /* 0xffffffac003c7947 */ /* 0x000fea000383ffff */
.L_x_76:
[----:B------:R-:W-:Y:S07]  /*9640*/  MOV R0, UR7 ;  /* 0x0000000700007c02 */ /* 0x000fee0008000f00 */
.L_x_157:
[----:B-1----:R1:W2:Y:S02]  /*9650*/  SYNCS.PHASECHK.TRANS64.TRYWAIT P0, [R0+URZ+0x68], R14 ;  /* 0x0000680e000075a7 */ /* 0x0022a400080011ff */
[----:B--2---:R-:W-:Y:S05]  /*9660*/  @!P0 NANOSLEEP.SYNCS 0x989680 ;  /* 0x009896800000895d */ /* 0x004fea0003900000 */
[----:B------:R-:W2:Y:S02]  /*9670*/  @!P0 SYNCS.PHASECHK.TRANS64 P0, [R0+URZ+0x68], R14 ;  /* 0x0000680e000085a7 */ /* 0x000ea400080010ff */
[----:B--2---:R-:W-:Y:S05]  /*9680*/  @!P0 BRA `(.L_x_157) ;  /* 0xfffffffc00f08947 */ /* 0x004fea000383ffff */
[----:B------:R-:W-:Y:S05]  /*9690*/  BRA `(.L_x_158) ;  /* 0xffffffac00c07947 */ /* 0x000fea000383ffff */
.L_x_78:
[----:B------:R-:W-:-:S07]  /*96a0*/  MOV R0, UR7 ;  /* 0x0000000700007c02 */ /* 0x000fce0008000f00 */
.L_x_159:
[----:B-1----:R1:W3:Y:S02]  /*96b0*/  SYNCS.PHASECHK.TRANS64.TRYWAIT P0, [R0+URZ+0x50], R2 ;  /* 0x00005002000075a7 */ /* 0x0022e400080011ff */
[----:B---3--:R-:W-:Y:S05]  /*96c0*/  @!P0 NANOSLEEP.SYNCS 0x989680 ;  /* 0x009896800000895d */ /* 0x008fea0003900000 */
[----:B------:R-:W3:Y:S02]  /*96d0*/  @!P0 SYNCS.PHASECHK.TRANS64 P0, [R0+URZ+0x50], R2 ;  /* 0x00005002000085a7 */ /* 0x000ee400080010ff */
[----:B---3--:R-:W-:Y:S05]  /*96e0*/  @!P0 BRA `(.L_x_159) ;  /* 0xfffffffc00f08947 */ /* 0x008fea000383ffff */
[----:B------:R-:W-:Y:S05]  /*96f0*/  BRA `(.L_x_160) ;  /* 0xffffffb000307947 */ /* 0x000fea000383ffff */
.L_x_79:
[----:B-1----:R-:W-:-:S07]  /*9700*/  MOV R0, UR7 ;  /* 0x0000000700007c02 */ /* 0x002fce0008000f00 */
.L_x_161:
[----:B-1----:R1:W3:Y:S02]  /*9710*/  SYNCS.PHASECHK.TRANS64.TRYWAIT P0, [R0+URZ+0x58], R2 ;  /* 0x00005802000075a7 */ /* 0x0022e400080011ff */
[----:B---3--:R-:W-:Y:S05]  /*9720*/  @!P0 NANOSLEEP.SYNCS 0x989680 ;  /* 0x009896800000895d */ /* 0x008fea0003900000 */
[----:B------:R-:W3:Y:S02]  /*9730*/  @!P0 SYNCS.PHASECHK.TRANS64 P0, [R0+URZ+0x58], R2 ;  /* 0x00005802000085a7 */ /* 0x000ee400080010ff */
[----:B---3--:R-:W-:Y:S05]  /*9740*/  @!P0 BRA `(.L_x_161) ;  /* 0xfffffffc00f08947 */ /* 0x008fea000383ffff */
[----:B------:R-:W-:Y:S05]  /*9750*/  BRA `(.L_x_162) ;  /* 0xffffffb000207947 */ /* 0x000fea000383ffff */
.L_x_80:
[----:B-1----:R-:W-:-:S07]  /*9760*/  MOV R0, UR7 ;  /* 0x0000000700007c02 */ /* 0x002fce0008000f00 */
.L_x_163:
[----:B-1----:R1:W3:Y:S02]  /*9770*/  SYNCS.PHASECHK.TRANS64.TRYWAIT P0, [R0+URZ+0x60], R2 ;  /* 0x00006002000075a7 */ /* 0x0022e400080011ff */
[----:B---3--:R-:W-:Y:S05]  /*9780*/  @!P0 NANOSLEEP.SYNCS 0x989680 ;  /* 0x009896800000895d */ /* 0x008fea0003900000 */
[----:B------:R-:W3:Y:S02]  /*9790*/  @!P0 SYNCS.PHASECHK.TRANS64 P0, [R0+URZ+0x60], R2 ;  /* 0x00006002000085a7 */ /* 0x000ee400080010ff */
[----:B---3--:R-:W-:Y:S05]  /*97a0*/  @!P0 BRA `(.L_x_163) ;  /* 0xfffffffc00f08947 */ /* 0x008fea000383ffff */
[----:B------:R-:W-:Y:S05]  /*97b0*/  BRA `(.L_x_164) ;  /* 0xffffffb000107947 */ /* 0x000fea000383ffff */
.L_x_82:
[----:B--2---:R2:W4:Y:S02]  /*97c0*/  SYNCS.PHASECHK.TRANS64.TRYWAIT P0, [R0+URZ+0x80], R2 ;  /* 0x00008002000075a7 */ /* 0x00452400080011ff */
[----:B----4-:R-:W-:Y:S05]  /*97d0*/  @!P0 NANOSLEEP.SYNCS 0x989680 ;  /* 0x009896800000895d */ /* 0x010fea0003900000 */
[----:B------:R-:W4:Y:S02]  /*97e0*/  @!P0 SYNCS.PHASECHK.TRANS64 P0, [R0+URZ+0x80], R2 ;  /* 0x00008002000085a7 */ /* 0x000f2400080010ff */
[----:B----4-:R-:W-:Y:S05]  /*97f0*/  @!P0 BRA `(.L_x_82) ;  /* 0xfffffffc00f08947 */ /* 0x010fea000383ffff */
[----:B------:R-:W-:Y:S05]  /*9800*/  BRA `(.L_x_165) ;  /* 0xffffffb000dc7947 */ /* 0x000fea000383ffff */
.L_x_93:
[----:B-1----:R1:W3:Y:S02]  /*9810*/  SYNCS.PHASECHK.TRANS64.TRYWAIT P1, [R2+URZ+0x30], R0 ;  /* 0x00003000020075a7 */ /* 0x0022e400080211ff */
[----:B---3--:R-:W-:Y:S05]  /*9820*/  @!P1 NANOSLEEP.SYNCS 0x989680 ;  /* 0x009896800000995d */ /* 0x008fea0003900000 */
[----:B------:R-:W3:Y:S02]  /*9830*/  @!P1 SYNCS.PHASECHK.TRANS64 P1, [R2+URZ+0x30], R0 ;  /* 0x00003000020095a7 */ /* 0x000ee400080210ff */
[----:B---3--:R-:W-:Y:S05]  /*9840*/  @!P1 BRA `(.L_x_93) ;  /* 0xfffffffc00f09947 */ /* 0x008fea000383ffff */
[----:B------:R-:W-:Y:S05]  /*9850*/  BRA `(.L_x_92) ;  /* 0xffffffbc00f47947 */ /* 0x000fea000383ffff */
.L_x_95:
[----:B-1----:R1:W2:Y:S02]  /*9860*/  SYNCS.PHASECHK.TRANS64.TRYWAIT P0, [R113+URZ+0xa0], R3 ;  /* 0x0000a003710075a7 */ /* 0x0022a400080011ff */
[----:B--2---:R-:W-:Y:S05]  /*9870*/  @!P0 NANOSLEEP.SYNCS 0x989680 ;  /* 0x009896800000895d */ /* 0x004fea0003900000 */
[----:B------:R-:W2:Y:S02]  /*9880*/  @!P0 SYNCS.PHASECHK.TRANS64 P0, [R113+URZ+0xa0], R3 ;  /* 0x0000a003710085a7 */ /* 0x000ea400080010ff */
[----:B--2---:R-:W-:Y:S05]  /*9890*/  @!P0 BRA `(.L_x_95) ;  /* 0xfffffffc00f08947 */ /* 0x004fea000383ffff */
[----:B------:R-:W-:Y:S05]  /*98a0*/  BRA `(.L_x_94) ;  /* 0xffffffc000487947 */ /* 0x000fea000383ffff */
.L_x_103:
[----:B--2---:R2:W3:Y:S02]  /*98b0*/  SYNCS.PHASECHK.TRANS64.TRYWAIT P0, [R0+URZ+0x30], R3 ;  /* 0x00003003000075a7 */ /* 0x0044e400080011ff */
[----:B---3--:R-:W-:Y:S05]  /*98c0*/  @!P0 NANOSLEEP.SYNCS 0x989680 ;  /* 0x009896800000895d */ /* 0x008fea0003900000 */
[----:B------:R-:W3:Y:S02]  /*98d0*/  @!P0 SYNCS.PHASECHK.TRANS64 P0, [R0+URZ+0x30], R3 ;  /* 0x00003003000085a7 */ /* 0x000ee400080010ff */
[----:B---3--:R-:W-:Y:S05]  /*98e0*/  @!P0 BRA `(.L_x_103) ;  /* 0xfffffffc00f08947 */ /* 0x008fea000383ffff */
[----:B------:R-:W-:Y:S05]  /*98f0*/  BRA `(.L_x_102) ;  /* 0xffffffcc00387947 */ /* 0x000fea000383ffff */
.L_x_111:
[----:B--2---:R2:W3:Y:S02]  /*9900*/  SYNCS.PHASECHK.TRANS64.TRYWAIT P0, [R0+URZ+0x30], R4 ;  /* 0x00003004000075a7 */ /* 0x0044e400080011ff */
[----:B---3--:R-:W-:Y:S05]  /*9910*/  @!P0 NANOSLEEP.SYNCS 0x989680 ;  /* 0x009896800000895d */ /* 0x008fea0003900000 */
[----:B------:R-:W3:Y:S02]  /*9920*/  @!P0 SYNCS.PHASECHK.TRANS64 P0, [R0+URZ+0x30], R4 ;  /* 0x00003004000085a7 */ /* 0x000ee400080010ff */
[----:B---3--:R-:W-:Y:S05]  /*9930*/  @!P0 BRA `(.L_x_111) ;  /* 0xfffffffc00f08947 */ /* 0x008fea000383ffff */
[----:B------:R-:W-:Y:S05]  /*9940*/  BRA `(.L_x_110) ;  /* 0xffffffd8007c7947 */ /* 0x000fea000383ffff */
.L_x_119:
[----:B--2---:R2:W3:Y:S02]  /*9950*/  SYNCS.PHASECHK.TRANS64.TRYWAIT P0, [R0+URZ+0x30], R4 ;  /* 0x00003004000075a7 */ /* 0x0044e400080011ff */
[----:B---3--:R-:W-:Y:S05]  /*9960*/  @!P0 NANOSLEEP.SYNCS 0x989680 ;  /* 0x009896800000895d */ /* 0x008fea0003900000 */
[----:B------:R-:W3:Y:S02]  /*9970*/  @!P0 SYNCS.PHASECHK.TRANS64 P0, [R0+URZ+0x30], R4 ;  /* 0x00003004000085a7 */ /* 0x000ee400080010ff */
[----:B---3--:R-:W-:Y:S05]  /*9980*/  @!P0 BRA `(.L_x_119) ;  /* 0xfffffffc00f08947 */ /* 0x008fea000383ffff */
[----:B------:R-:W-:Y:S05]  /*9990*/  BRA `(.L_x_118) ;  /* 0xffffffe400cc7947 */ /* 0x000fea000383ffff */
        .weak           $__internal_0_$__cuda_sm10x_tcgen05_guardrail_trap_col_being_dealloced_not_returned_by_alloc
        .type           $__internal_0_$__cuda_sm10x_tcgen05_guardrail_trap_col_being_dealloced_not_returned_by_alloc,@function
        .size           $__internal_0_$__cuda_sm10x_tcgen05_guardrail_trap_col_being_dealloced_not_returned_by_alloc,($__internal_1_$__cuda_sm10x_tcgen05_guardrail_trap_phase_invalid_during_alloc - $__internal_0_$__cuda_sm10x_tcgen05_guardrail_trap_col_being_dealloced_not_returned_by_alloc)
$__internal_0_$__cuda_sm10x_tcgen05_guardrail_trap_col_being_dealloced_not_returned_by_alloc:
[----:B------:R-:W-:Y:S05]  /*99a0*/  BPT.TRAP 0x1 ;  /* 0x000000040000795c */ /* 0x000fea0000300000 */
[----:B------:R-:W-:-:S04]  /*99b0*/  HFMA2 R3, -RZ, RZ, 0, 0 ;  /* 0x00000000ff037431 */ /* 0x000fc800000001ff */
[----:B------:R-:W-:Y:S05]  /*99c0*/  RET.REL.NODEC R2 `(_ZN7cutlass13device_kernelINS_4gemm6kernel13GemmUniversalIN4cute5tupleIJiiiiEEENS1_10collective13CollectiveMmaINS1_35MainloopSm100TmaUmmaWarpSpecializedILi3ELi2ELi4ENS5_IJNS4_1CILi1EEESB_SB_EEEEENS5_IJNSA_ILi64EEENSA_ILi256EEESE_EEENS_12float_e4m3_tENS5_IJlSB_lEEESH_SI_NS4_8TiledMMAINS4_8MMA_AtomIJNS4_10MMA_TraitsINS4_19SM100_MMA_F8F6F4_SSEJSH_SH_fSE_SF_NS4_17integral_constantINS4_4UMMA5MajorELSP_0EEESQ_NSN_INSO_7ScaleInELSR_0EEESS_EEEEEENS4_6LayoutISC_NS5_IJNSA_ILi0EEESW_SW_EEEEENS5_IJNS4_10UnderscoreESZ_SZ_EEEEENS4_13SM90_TMA_LOADENS4_14ComposedLayoutINS4_7SwizzleILi2ELi4ELi3EEENS4_18smem_ptr_flag_bitsILi8EEENSV_INS5_IJNSA_ILi8EEESE_EEENS5_IJSE_SB_EEEEEEEvNS4_8identityES12_S1C_vS1D_EENS_8epilogue10collective18CollectiveEpilogueINS1F_23Sm100TmaWarpSpecializedILi4ELi2ELi32ELb0ELb0EEEJSG_NS5_IJNSV_ISE_SB_EES1K_EEESH_SI_SH_SI_NS1F_6fusion15FusionCallbacksIS1J_NS1M_17LinearCombinationISH_fSH_fLNS_15FloatRoundStyleE2EEESG_S1L_JEEENS4_5SM1004TMEM4LOAD26SM100_TMEM_LOAD_16dp32b32xES12_S1C_NS4_39AutoVectorizingCopyWithAssumedAlignmentILi128EEENS4_14SM90_TMA_STOREES1C_S1X_S1X_EEEvvEEEEvNT_6ParamsE) ;  /* 0xffffff64028c7950 */ /* 0x000fea0003c3ffff */
        .weak           $__internal_1_$__cuda_sm10x_tcgen05_guardrail_trap_phase_invalid_during_alloc
        .type           $__internal_1_$__cuda_sm10x_tcgen05_guardrail_trap_phase_invalid_during_alloc,@function
        .size           $__internal_1_$__cuda_sm10x_tcgen05_guardrail_trap_phase_invalid_during_alloc,($__internal_2_$__cuda_sm10x_tcgen05_guardrail_trap_unallocated_columns_being_dealloced - $__internal_1_$__cuda_sm10x_tcgen05_guardrail_trap_phase_invalid_during_alloc)
$__internal_1_$__cuda_sm10x_tcgen05_guardrail_trap_phase_invalid_during_alloc:
[----:B------:R-:W-:Y:S05]  /*99d0*/  BPT.TRAP 0x1 ;  /* 0x000000040000795c */ /* 0x000fea0000300000 */
[----:B------:R-:W-:-:S04]  /*99e0*/  MOV R3, 0x0 ;  /* 0x0000000000037802 */ /* 0x000fc80000000f00 */
[----:B------:R-:W-:Y:S05]  /*99f0*/  RET.REL.NODEC R2 `(_ZN7cutlass13device_kernelINS_4gemm6kernel13GemmUniversalIN4cute5tupleIJiiiiEEENS1_10collective13CollectiveMmaINS1_35MainloopSm100TmaUmmaWarpSpecializedILi3ELi2ELi4ENS5_IJNS4_1CILi1EEESB_SB_EEEEENS5_IJNSA_ILi64EEENSA_ILi256EEESE_EEENS_12float_e4m3_tENS5_IJlSB_lEEESH_SI_NS4_8TiledMMAINS4_8MMA_AtomIJNS4_10MMA_TraitsINS4_19SM100_MMA_F8F6F4_SSEJSH_SH_fSE_SF_NS4_17integral_constantINS4_4UMMA5MajorELSP_0EEESQ_NSN_INSO_7ScaleInELSR_0EEESS_EEEEEENS4_6LayoutISC_NS5_IJNSA_ILi0EEESW_SW_EEEEENS5_IJNS4_10UnderscoreESZ_SZ_EEEEENS4_13SM90_TMA_LOADENS4_14ComposedLayoutINS4_7SwizzleILi2ELi4ELi3EEENS4_18smem_ptr_flag_bitsILi8EEENSV_INS5_IJNSA_ILi8EEESE_EEENS5_IJSE_SB_EEEEEEEvNS4_8identityES12_S1C_vS1D_EENS_8epilogue10collective18CollectiveEpilogueINS1F_23Sm100TmaWarpSpecializedILi4ELi2ELi32ELb0ELb0EEEJSG_NS5_IJNSV_ISE_SB_EES1K_EEESH_SI_SH_SI_NS1F_6fusion15FusionCallbacksIS1J_NS1M_17LinearCombinationISH_fSH_fLNS_15FloatRoundStyleE2EEESG_S1L_JEEENS4_5SM1004TMEM4LOAD26SM100_TMEM_LOAD_16dp32b32xES12_S1C_NS4_39AutoVectorizingCopyWithAssumedAlignmentILi128EEENS4_14SM90_TMA_STOREES1C_S1X_S1X_EEEvvEEEEvNT_6ParamsE) ;  /* 0xffffff6402807950 */ /* 0x000fea0003c3ffff */
        .weak           $__internal_2_$__cuda_sm10x_tcgen05_guardrail_trap_unallocated_columns_being_dealloced
        .type           $__internal_2_$__cuda_sm10x_tcgen05_guardrail_trap_unallocated_columns_being_dealloced,@function
        .size           $__internal_2_$__cuda_sm10x_tcgen05_guardrail_trap_unallocated_columns_being_dealloced,(.L_x_167 - $__internal_2_$__cuda_sm10x_tcgen05_guardrail_trap_unallocated_columns_being_dealloced)
$__internal_2_$__cuda_sm10x_tcgen05_guardrail_trap_unallocated_columns_being_dealloced:
[----:B------:R-:W-:Y:S05]  /*9a00*/  BPT.TRAP 0x1 ;  /* 0x000000040000795c */ /* 0x000fea0000300000 */
[----:B------:R-:W-:-:S04]  /*9a10*/  HFMA2 R3, -RZ, RZ, 0, 0 ;  /* 0x00000000ff037431 */ /* 0x000fc800000001ff */
[----:B------:R-:W-:Y:S05]  /*9a20*/  RET.REL.NODEC R2 `(_ZN7cutlass13device_kernelINS_4gemm6kernel13GemmUniversalIN4cute5tupleIJiiiiEEENS1_10collective13CollectiveMmaINS1_35MainloopSm100TmaUmmaWarpSpecializedILi3ELi2ELi4ENS5_IJNS4_1CILi1EEESB_SB_EEEEENS5_IJNSA_ILi64EEENSA_ILi256EEESE_EEENS_12float_e4m3_tENS5_IJlSB_lEEESH_SI_NS4_8TiledMMAINS4_8MMA_AtomIJNS4_10MMA_TraitsINS4_19SM100_MMA_F8F6F4_SSEJSH_SH_fSE_SF_NS4_17integral_constantINS4_4UMMA5MajorELSP_0EEESQ_NSN_INSO_7ScaleInELSR_0EEESS_EEEEEENS4_6LayoutISC_NS5_IJNSA_ILi0EEESW_SW_EEEEENS5_IJNS4_10UnderscoreESZ_SZ_EEEEENS4_13SM90_TMA_LOADENS4_14ComposedLayoutINS4_7SwizzleILi2ELi4ELi3EEENS4_18smem_ptr_flag_bitsILi8EEENSV_INS5_IJNSA_ILi8EEESE_EEENS5_IJSE_SB_EEEEEEEvNS4_8identityES12_S1C_vS1D_EENS_8epilogue10collective18CollectiveEpilogueINS1F_23Sm100TmaWarpSpecializedILi4ELi2ELi32ELb0ELb0EEEJSG_NS5_IJNSV_ISE_SB_EES1K_EEESH_SI_SH_SI_NS1F_6fusion15FusionCallbacksIS1J_NS1M_17LinearCombinationISH_fSH_fLNS_15FloatRoundStyleE2EEESG_S1L_JEEENS4_5SM1004TMEM4LOAD26SM100_TMEM_LOAD_16dp32b32xES12_S1C_NS4_39AutoVectorizingCopyWithAssumedAlignmentILi128EEENS4_14SM90_TMA_STOREES1C_S1X_S1X_EEEvvEEEEvNT_6ParamsE) ;  /* 0xffffff6402747950 */ /* 0x000fea0003c3ffff */
.L_x_166:
[----:B------:R-:W-:-:S00]  /*9a30*/  BRA `(.L_x_166) ;  /* 0xfffffffc00fc7947 */ /* 0x000fc0000383ffff */
[----:B------:R-:W-:-:S00]  /*9a40*/  NOP ;  /* 0x0000000000007918 */ /* 0x000fc00000000000 */
        /* <DEDUP_REMOVED lines=11> */
.L_x_167:


//--------------------- .nv.global.init           --------------------------
	.section	.nv.global.init,"aw",@progbits
.nv.global.init:
	.type		$str$27,@object
	.size		$str$27,($str$28 - $str$27)
$str$27:
        /*0000*/ 	.byte	0x28, 0x61, 0x64, 0x64, 0x72, 0x65, 0x73, 0x73, 0x20, 0x26, 0x20, 0x6d, 0x61, 0x73, 0x6b, 0x29
        /*0010*/ 	.byte	0x20, 0x3d, 0x3d, 0x20, 0x30, 0x00
	.type		$str$28,@object
	.size		$str$28,($str$26 - $str$28)
$str$28:
        /*0016*/ 	.byte	0x2f, 0x74, 0x6d, 0x70, 0x2f, 0x63, 0x75, 0x74, 0x6c, 0x61, 0x73, 0x73, 0x5f, 0x73, 0x77, 0x65
        /*0026*/ 	.byte	0x65, 0x70, 0x5f, 0x73, 0x72, 0x63, 0x2f, 0x69, 0x6e, 0x63, 0x6c, 0x75, 0x64, 0x65, 0x2f, 0x63
        /*0036*/ 	.byte	0x75, 0x74, 0x65, 0x2f, 0x70, 0x6f, 0x69, 0x6e, 0x74, 0x65, 0x72, 0x5f, 0x66, 0x6c, 0x61, 0x67
        /*0046*/ 	.byte	0x67, 0x65, 0x64, 0x2e, 0x68, 0x70, 0x70, 0x00
	.type		$str$26,@object
	.size		$str$26,($str$25 - $str$26)
$str$26:
        /*004e*/ 	.byte	0x2f, 0x74, 0x6d, 0x70, 0x2f, 0x63, 0x75, 0x74, 0x6c, 0x61, 0x73, 0x73, 0x5f, 0x73, 0x77, 0x65
        /*005e*/ 	.byte	0x65, 0x70, 0x5f, 0x73, 0x72, 0x63, 0x2f, 0x69, 0x6e, 0x63, 0x6c, 0x75, 0x64, 0x65, 0x2f, 0x63
        /*006e*/ 	.byte	0x75, 0x74, 0x65, 0x2f, 0x61, 0x74, 0x6f, 0x6d, 0x2f, 0x63, 0x6f, 0x70, 0x79, 0x5f, 0x74, 0x72
        /*007e*/ 	.byte	0x61, 0x69, 0x74, 0x73, 0x5f, 0x73, 0x6d, 0x31, 0x30, 0x30, 0x2e, 0x68, 0x70, 0x70, 0x00
	.type		$str$25,@object
	.size		$str$25,(__unnamed_1 - $str$25)
$str$25:
        /*008d*/ 	.byte	0x28, 0x28, 0x75, 0x69, 0x6e, 0x74, 0x33, 0x32, 0x5f, 0x74, 0x28, 0x74, 0x68, 0x72, 0x65, 0x61
        /*009d*/ 	.byte	0x64, 0x49, 0x64, 0x78, 0x2e, 0x78, 0x29, 0x20, 0x2f, 0x20, 0x33, 0x32, 0x29, 0x20, 0x25, 0x20
        /*00ad*/ 	.byte	0x34, 0x29, 0x20, 0x3d, 0x3d, 0x20, 0x28, 0x28, 0x28, 0x74, 0x6d, 0x65, 0x6d, 0x5f, 0x61, 0x64
        /*00bd*/ 	.byte	0x64, 0x72, 0x20, 0x3e, 0x3e, 0x20, 0x31, 0x36, 0x29, 0x20, 0x2f, 0x20, 0x33, 0x32, 0x29, 0x20
        /*00cd*/ 	.byte	0x25, 0x20, 0x34, 0x29, 0x00
	.type		__unnamed_1,@object
	.size		__unnamed_1,(__unnamed_2 - __unnamed_1)
__unnamed_1:
        /*00d2*/ 	.byte	0x61, 0x75, 0x74, 0x6f, 0x20, 0x63, 0x75, 0x74, 0x65, 0x3a, 0x3a, 0x61, 0x73, 0x5f, 0x70, 0x6f
        /* <DEDUP_REMOVED lines=24> */
        /*0262*/ 	.byte	0x3c, 0x34, 0x30, 0x39, 0x36, 0x3e, 0x3e, 0x3e, 0x3e, 0x5d, 0x00
	.type		__unnamed_2,@object
	.size		__unnamed_2,(__unnamed_3 - __unnamed_2)
__unnamed_2:
        /* <DEDUP_REMOVED lines=26> */
	.type		__unnamed_3,@object
	.size		__unnamed_3,(.L_3 - __unnamed_3)
__unnamed_3:
        /* <DEDUP_REMOVED lines=40> */
        /*0688*/ 	.byte	0x74, 0x65, 0x3a, 0x3a, 0x43, 0x3c, 0x30, 0x3e, 0x3e, 0x3e, 0x3e, 0x5d, 0x00
.L_3:


//--------------------- .nv.shared._ZN7cutlass13device_kernelINS_4gemm6kernel13GemmUniversalIN4cute5tupleIJiiiiEEENS1_10collective13CollectiveMmaINS1_35MainloopSm100TmaUmmaWarpSpecializedILi3ELi2ELi4ENS5_IJNS4_1CILi1EEESB_SB_EEEEENS5_IJNSA_ILi64EEENSA_ILi256EEESE_EEENS_12float_e4m3_tENS5_IJlSB_lEEESH_SI_NS4_8TiledMMAINS4_8MMA_AtomIJNS4_10MMA_TraitsINS4_19SM100_MMA_F8F6F4_SSEJSH_SH_fSE_SF_NS4_17integral_constantINS4_4UMMA5MajorELSP_0EEESQ_NSN_INSO_7ScaleInELSR_0EEESS_EEEEEENS4_6LayoutISC_NS5_IJNSA_ILi0EEESW_SW_EEEEENS5_IJNS4_10UnderscoreESZ_SZ_EEEEENS4_13SM90_TMA_LOADENS4_14ComposedLayoutINS4_7SwizzleILi2ELi4ELi3EEENS4_18smem_ptr_flag_bitsILi8EEENSV_INS5_IJNSA_ILi8EEESE_EEENS5_IJSE_SB_EEEEEEEvNS4_8identityES12_S1C_vS1D_EENS_8epilogue10collective18CollectiveEpilogueINS1F_23Sm100TmaWarpSpecializedILi4ELi2ELi32ELb0ELb0EEEJSG_NS5_IJNSV_ISE_SB_EES1K_EEESH_SI_SH_SI_NS1F_6fusion15FusionCallbacksIS1J_NS1M_17LinearCombinationISH_fSH_fLNS_15FloatRoundStyleE2EEESG_S1L_JEEENS4_5SM1004TMEM4LOAD26SM100_TMEM_LOAD_16dp32b32xES12_S1C_NS4_39AutoVectorizingCopyWithAssumedAlignmentILi128EEENS4_14SM90_TMA_STOREES1C_S1X_S1X_EEEvvEEEEvNT_6ParamsE --------------------------
	.section	.nv.shared._ZN7cutlass13device_kernelINS_4gemm6kernel13GemmUniversalIN4cute5tupleIJiiiiEEENS1_10collective13CollectiveMmaINS1_35MainloopSm100TmaUmmaWarpSpecializedILi3ELi2ELi4ENS5_IJNS4_1CILi1EEESB_SB_EEEEENS5_IJNSA_ILi64EEENSA_ILi256EEESE_EEENS_12float_e4m3_tENS5_IJlSB_lEEESH_SI_NS4_8TiledMMAINS4_8MMA_AtomIJNS4_10MMA_TraitsINS4_19SM100_MMA_F8F6F4_SSEJSH_SH_fSE_SF_NS4_17integral_constantINS4_4UMMA5MajorELSP_0EEESQ_NSN_INSO_7ScaleInELSR_0EEESS_EEEEEENS4_6LayoutISC_NS5_IJNSA_ILi0EEESW_SW_EEEEENS5_IJNS4_10UnderscoreESZ_SZ_EEEEENS4_13SM90_TMA_LOADENS4_14ComposedLayoutINS4_7SwizzleILi2ELi4ELi3EEENS4_18smem_ptr_flag_bitsILi8EEENSV_INS5_IJNSA_ILi8EEESE_EEENS5_IJSE_SB_EEEEEEEvNS4_8identityES12_S1C_vS1D_EENS_8epilogue10collective18CollectiveEpilogueINS1F_23Sm100TmaWarpSpecializedILi4ELi2ELi32ELb0ELb0EEEJSG_NS5_IJNSV_ISE_SB_EES1K_EEESH_SI_SH_SI_NS1F_6fusion15FusionCallbacksIS1J_NS1M_17LinearCombinationISH_fSH_fLNS_15FloatRoundStyleE2EEESG_S1L_JEEENS4_5SM1004TMEM4LOAD26SM100_TMEM_LOAD_16dp32b32xES12_S1C_NS4_39AutoVectorizingCopyWithAssumedAlignmentILi128EEENS4_14SM90_TMA_STOREES1C_S1X_S1X_EEEvvEEEEvNT_6ParamsE,"aw",@nobits
	.sectionflags	@""
	.align	16
	.zero		1024


//--------------------- .nv.shared.reserved.0     --------------------------
	.section	.nv.shared.reserved.0,"aw",@nobits
	.weak		__nv_reservedSMEM_offset_0_alias
	.size		__nv_reservedSMEM_offset_0_alias, 0, 64
	.other		__nv_reservedSMEM_offset_0_alias,@"STO_CUDA_RESERVED_SHARED STV_DEFAULT"
__nv_reservedSMEM_offset_0_alias:
	.zero		0
.nv.shared.reserved.0:
	.zero		64
	.weak		__nv_reservedSMEM_tcgen05_partition
	.type		__nv_reservedSMEM_tcgen05_partition,@object
	.size		__nv_reservedSMEM_tcgen05_partition,(.L_0 - __nv_reservedSMEM_tcgen05_partition)
__nv_reservedSMEM_tcgen05_partition:
	.zero		32
.L_0:


//--------------------- .nv.global                --------------------------
	.section	.nv.global,"aw",@nobits
.nv.global:
	.type		_ZN39_INTERNAL_4f9272ea_4_k_cu_43f92c21_76064cute1_E,@object
	.size		_ZN39_INTERNAL_4f9272ea_4_k_cu_43f92c21_76064cute1_E,(_ZN39_INTERNAL_4f9272ea_4_k_cu_43f92c21_76064cuda3std3__45__cpo6cbeginE - _ZN39_INTERNAL_4f9272ea_4_k_cu_43f92c21_76064cute1_E)
_ZN39_INTERNAL_4f9272ea_4_k_cu_43f92c21_76064cute1_E:
	.zero		1
	.type		_ZN39_INTERNAL_4f9272ea_4_k_cu_43f92c21_76064cuda3std3__45__cpo6cbeginE,@object
	.size		_ZN39_INTERNAL_4f9272ea_4_k_cu_43f92c21_76064cuda3std3__45__cpo6cbeginE,(_ZN39_INTERNAL_4f9272ea_4_k_cu_43f92c21_76064cuda3std3__48in_placeE - _ZN39_INTERNAL_4f9272ea_4_k_cu_43f92c21_76064cuda3std3__45__cpo6cbeginE)
_ZN39_INTERNAL_4f9272ea_4_k_cu_43f92c21_76064cuda3std3__45__cpo6cbeginE:
	.zero		1
	.type		_ZN39_INTERNAL_4f9272ea_4_k_cu_43f92c21_76064cuda3std3__48in_placeE,@object
	.size		_ZN39_INTERNAL_4f9272ea_4_k_cu_43f92c21_76064cuda3std3__48in_placeE,(_ZN39_INTERNAL_4f9272ea_4_k_cu_43f92c21_76064cuda3std6ranges3__45__cpo9iter_moveE - _ZN39_INTERNAL_4f9272ea_4_k_cu_43f92c21_76064cuda3std3__48in_placeE)
_ZN39_INTERNAL_4f9272ea_4_k_cu_43f92c21_76064cuda3std3__48in_placeE:
	.zero		1
	.type		_ZN39_INTERNAL_4f9272ea_4_k_cu_43f92c21_76064cuda3std6ranges3__45__cpo9iter_moveE,@object
	.size		_ZN39_INTERNAL_4f9272ea_4_k_cu_43f92c21_76064cuda3std6ranges3__45__cpo9iter_moveE,(_ZN39_INTERNAL_4f9272ea_4_k_cu_43f92c21_76064cuda3std3__45__cpo5beginE - _ZN39_INTERNAL_4f9272ea_4_k_cu_43f92c21_76064cuda3std6ranges3__45__cpo9iter_moveE)
_ZN39_INTERNAL_4f9272ea_4_k_cu_43f92c21_76064cuda3std6ranges3__45__cpo9iter_moveE:
	.zero		1
	.type		_ZN39_INTERNAL_4f9272ea_4_k_cu_43f92c21_76064cuda3std3__45__cpo5beginE,@object
	.size		_ZN39_INTERNAL_4f9272ea_4_k_cu_43f92c21_76064cuda3std3__45__cpo5beginE,(_ZN39_INTERNAL_4f9272ea_4_k_cu_43f92c21_76064cuda3std3__441_GLOBAL__N__4f9272ea_4_k_cu_43f92c21_76066ignoreE - _ZN39_INTERNAL_4f9272ea_4_k_cu_43f92c21_76064cuda3std3__45__cpo5beginE)
_ZN39_INTERNAL_4f9272ea_4_k_cu_43f92c21_76064cuda3std3__45__cpo5beginE:
	.zero		1
	.type		_ZN39_INTERNAL_4f9272ea_4_k_cu_43f92c21_76064cuda3std3__441_GLOBAL__N__4f9272ea_4_k_cu_43f92c21_76066ignoreE,@object
	.size		_ZN39_INTERNAL_4f9272ea_4_k_cu_43f92c21_76064cuda3std3__441_GLOBAL__N__4f9272ea_4_k_cu_43f92c21_76066ignoreE,(_ZN39_INTERNAL_4f9272ea_4_k_cu_43f92c21_76064cute7productE - _ZN39_INTERNAL_4f9272ea_4_k_cu_43f92c21_76064cuda3std3__441_GLOBAL__N__4f9272ea_4_k_cu_43f92c21_76066ignoreE)
_ZN39_INTERNAL_4f9272ea_4_k_cu_43f92c21_76064cuda3std3__441_GLOBAL__N__4f9272ea_4_k_cu_43f92c21_76066ignoreE:
	.zero		1
	.type		_ZN39_INTERNAL_4f9272ea_4_k_cu_43f92c21_76064cute7productE,@object
	.size		_ZN39_INTERNAL_4f9272ea_4_k_cu_43f92c21_76064cute7productE,(_ZN39_INTERNAL_4f9272ea_4_k_cu_43f92c21_76064cuda3std3__45__cpo3endE - _ZN39_INTERNAL_4f9272ea_4_k_cu_43f92c21_76064cute7productE)
_ZN39_INTERNAL_4f9272ea_4_k_cu_43f92c21_76064cute7productE:
	.zero		1
	.type		_ZN39_INTERNAL_4f9272ea_4_k_cu_43f92c21_76064cuda3std3__45__cpo3endE,@object
	.size		_ZN39_INTERNAL_4f9272ea_4_k_cu_43f92c21_76064cuda3std3__45__cpo3endE,(_ZN39_INTERNAL_4f9272ea_4_k_cu_43f92c21_76064cuda3std3__419piecewise_constructE - _ZN39_INTERNAL_4f9272ea_4_k_cu_43f92c21_76064cuda3std3__45__cpo3endE)
_ZN39_INTERNAL_4f9272ea_4_k_cu_43f92c21_76064cuda3std3__45__cpo3endE:
	.zero		1
	.type		_ZN39_INTERNAL_4f9272ea_4_k_cu_43f92c21_76064cuda3std3__419piecewise_constructE,@object
	.size		_ZN39_INTERNAL_4f9272ea_4_k_cu_43f92c21_76064cuda3std3__419piecewise_constructE,(_ZN39_INTERNAL_4f9272ea_4_k_cu_43f92c21_76064cuda3std3__45__cpo4cendE - _ZN39_INTERNAL_4f9272ea_4_k_cu_43f92c21_76064cuda3std3__419piecewise_constructE)
_ZN39_INTERNAL_4f9272ea_4_k_cu_43f92c21_76064cuda3std3__419piecewise_constructE:
	.zero		1
	.type		_ZN39_INTERNAL_4f9272ea_4_k_cu_43f92c21_76064cuda3std3__45__cpo4cendE,@object
	.size		_ZN39_INTERNAL_4f9272ea_4_k_cu_43f92c21_76064cuda3std3__45__cpo4cendE,(_ZN39_INTERNAL_4f9272ea_4_k_cu_43f92c21_76064cuda3std6ranges3__45__cpo4swapE - _ZN39_INTERNAL_4f9272ea_4_k_cu_43f92c21_76064cuda3std3__45__cpo4cendE)
_ZN39_INTERNAL_4f9272ea_4_k_cu_43f92c21_76064cuda3std3__45__cpo4cendE:
	.zero		1
	.type		_ZN39_INTERNAL_4f9272ea_4_k_cu_43f92c21_76064cuda3std6ranges3__45__cpo4swapE,@object
	.size		_ZN39_INTERNAL_4f9272ea_4_k_cu_43f92c21_76064cuda3std6ranges3__45__cpo4swapE,(.L_11 - _ZN39_INTERNAL_4f9272ea_4_k_cu_43f92c21_76064cuda3std6ranges3__45__cpo4swapE)
_ZN39_INTERNAL_4f9272ea_4_k_cu_43f92c21_76064cuda3std6ranges3__45__cpo4swapE:
	.zero		1
.L_11:


//--------------------- .nv.constant0._ZN7cutlass13device_kernelINS_4gemm6kernel13GemmUniversalIN4cute5tupleIJiiiiEEENS1_10collective13CollectiveMmaINS1_35MainloopSm100TmaUmmaWarpSpecializedILi3ELi2ELi4ENS5_IJNS4_1CILi1EEESB_SB_EEEEENS5_IJNSA_ILi64EEENSA_ILi256EEESE_EEENS_12float_e4m3_tENS5_IJlSB_lEEESH_SI_NS4_8TiledMMAINS4_8MMA_AtomIJNS4_10MMA_TraitsINS4_19SM100_MMA_F8F6F4_SSEJSH_SH_fSE_SF_NS4_17integral_constantINS4_4UMMA5MajorELSP_0EEESQ_NSN_INSO_7ScaleInELSR_0EEESS_EEEEEENS4_6LayoutISC_NS5_IJNSA_ILi0EEESW_SW_EEEEENS5_IJNS4_10UnderscoreESZ_SZ_EEEEENS4_13SM90_TMA_LOADENS4_14ComposedLayoutINS4_7SwizzleILi2ELi4ELi3EEENS4_18smem_ptr_flag_bitsILi8EEENSV_INS5_IJNSA_ILi8EEESE_EEENS5_IJSE_SB_EEEEEEEvNS4_8identityES12_S1C_vS1D_EENS_8epilogue10collective18CollectiveEpilogueINS1F_23Sm100TmaWarpSpecializedILi4ELi2ELi32ELb0ELb0EEEJSG_NS5_IJNSV_ISE_SB_EES1K_EEESH_SI_SH_SI_NS1F_6fusion15FusionCallbacksIS1J_NS1M_17LinearCombinationISH_fSH_fLNS_15FloatRoundStyleE2EEESG_S1L_JEEENS4_5SM1004TMEM4LOAD26SM100_TMEM_LOAD_16dp32b32xES12_S1C_NS4_39AutoVectorizingCopyWithAssumedAlignmentILi128EEENS4_14SM90_TMA_STOREES1C_S1X_S1X_EEEvvEEEEvNT_6ParamsE --------------------------
	.section	.nv.constant0._ZN7cutlass13device_kernelINS_4gemm6kernel13GemmUniversalIN4cute5tupleIJiiiiEEENS1_10collective13CollectiveMmaINS1_35MainloopSm100TmaUmmaWarpSpecializedILi3ELi2ELi4ENS5_IJNS4_1CILi1EEESB_SB_EEEEENS5_IJNSA_ILi64EEENSA_ILi256EEESE_EEENS_12float_e4m3_tENS5_IJlSB_lEEESH_SI_NS4_8TiledMMAINS4_8MMA_AtomIJNS4_10MMA_TraitsINS4_19SM100_MMA_F8F6F4_SSEJSH_SH_fSE_SF_NS4_17integral_constantINS4_4UMMA5MajorELSP_0EEESQ_NSN_INSO_7ScaleInELSR_0EEESS_EEEEEENS4_6LayoutISC_NS5_IJNSA_ILi0EEESW_SW_EEEEENS5_IJNS4_10UnderscoreESZ_SZ_EEEEENS4_13SM90_TMA_LOADENS4_14ComposedLayoutINS4_7SwizzleILi2ELi4ELi3EEENS4_18smem_ptr_flag_bitsILi8EEENSV_INS5_IJNSA_ILi8EEESE_EEENS5_IJSE_SB_EEEEEEEvNS4_8identityES12_S1C_vS1D_EENS_8epilogue10collective18CollectiveEpilogueINS1F_23Sm100TmaWarpSpecializedILi4ELi2ELi32ELb0ELb0EEEJSG_NS5_IJNSV_ISE_SB_EES1K_EEESH_SI_SH_SI_NS1F_6fusion15FusionCallbacksIS1J_NS1M_17LinearCombinationISH_fSH_fLNS_15FloatRoundStyleE2EEESG_S1L_JEEENS4_5SM1004TMEM4LOAD26SM100_TMEM_LOAD_16dp32b32xES12_S1C_NS4_39AutoVectorizingCopyWithAssumedAlignmentILi128EEENS4_14SM90_TMA_STOREES1C_S1X_S1X_EEEvvEEEEvNT_6ParamsE,"a",@progbits
	.sectionflags	@""
	.align	4
.nv.constant0._ZN7cutlass13device_kernelINS_4gemm6kernel13GemmUniversalIN4cute5tupleIJiiiiEEENS1_10collective13CollectiveMmaINS1_35MainloopSm100TmaUmmaWarpSpecializedILi3ELi2ELi4ENS5_IJNS4_1CILi1EEESB_SB_EEEEENS5_IJNSA_ILi64EEENSA_ILi256EEESE_EEENS_12float_e4m3_tENS5_IJlSB_lEEESH_SI_NS4_8TiledMMAINS4_8MMA_AtomIJNS4_10MMA_TraitsINS4_19SM100_MMA_F8F6F4_SSEJSH_SH_fSE_SF_NS4_17integral_constantINS4_4UMMA5MajorELSP_0EEESQ_NSN_INSO_7ScaleInELSR_0EEESS_EEEEEENS4_6LayoutISC_NS5_IJNSA_ILi0EEESW_SW_EEEEENS5_IJNS4_10UnderscoreESZ_SZ_EEEEENS4_13SM90_TMA_LOADENS4_14ComposedLayoutINS4_7SwizzleILi2ELi4ELi3EEENS4_18smem_ptr_flag_bitsILi8EEENSV_INS5_IJNSA_ILi8EEESE_EEENS5_IJSE_SB_EEEEEEEvNS4_8identityES12_S1C_vS1D_EENS_8epilogue10collective18CollectiveEpilogueINS1F_23Sm100TmaWarpSpecializedILi4ELi2ELi32ELb0ELb0EEEJSG_NS5_IJNSV_ISE_SB_EES1K_EEESH_SI_SH_SI_NS1F_6fusion15FusionCallbacksIS1J_NS1M_17LinearCombinationISH_fSH_fLNS_15FloatRoundStyleE2EEESG_S1L_JEEENS4_5SM1004TMEM4LOAD26SM100_TMEM_LOAD_16dp32b32xES12_S1C_NS4_39AutoVectorizingCopyWithAssumedAlignmentILi128EEENS4_14SM90_TMA_STOREES1C_S1X_S1X_EEEvvEEEEvNT_6ParamsE:
	.zero		2944


//--------------------- SYMBOLS --------------------------

	.type		.nv.reservedSmem.offset0,@object
	.size		.nv.reservedSmem.offset0,0x4
	.type		.nv.reservedSmem.cap,@object
	.size		.nv.reservedSmem.cap,0x4
	.type		__assertfail,@function
